def matmul_kernel(
    a_ptr,
    b_ptr,
    c_ptr,
    M,
    N,
    K,
    stride_am,
    stride_ak,
    stride_bk,
    stride_bn,
    stride_cm,
    stride_cn,
    BLOCK_M: tl.constexpr,
    BLOCK_N: tl.constexpr,
    BLOCK_K: tl.constexpr,
    GROUP_M: tl.constexpr,
):
    pid = tl.program_id(axis=0)
    num_pid_m = tl.cdiv(M, BLOCK_M)
    num_pid_n = tl.cdiv(N, BLOCK_N)
    num_pid_in_group = GROUP_M * num_pid_n
    group_id = pid // num_pid_in_group
    first_pid_m = group_id * GROUP_M
    group_size_m = min(num_pid_m - first_pid_m, GROUP_M)
    pid_m = first_pid_m + ((pid % num_pid_in_group) % group_size_m)
    pid_n = (pid % num_pid_in_group) // group_size_m

    offs_am = (pid_m * BLOCK_M + tl.arange(0, BLOCK_M)) % M
    offs_bn = (pid_n * BLOCK_N + tl.arange(0, BLOCK_N)) % N
    offs_k = tl.arange(0, BLOCK_K)
    a_ptrs = a_ptr + offs_am[:, None] * stride_am + offs_k[None, :] * stride_ak
    b_ptrs = b_ptr + offs_k[:, None] * stride_bk + offs_bn[None, :] * stride_bn

    acc = tl.zeros((BLOCK_M, BLOCK_N), dtype=tl.float32)
    for kk in range(0, tl.cdiv(K, BLOCK_K)):
        a = tl.load(a_ptrs, mask=offs_k[None, :] < K - kk * BLOCK_K, other=0.0)
        b = tl.load(b_ptrs, mask=offs_k[:, None] < K - kk * BLOCK_K, other=0.0)
        acc = tl.dot(a, b, acc)
        a_ptrs += BLOCK_K * stride_ak
        b_ptrs += BLOCK_K * stride_bk

    c = acc.to(c_ptr.dtype.element_ty)
    offs_cm = pid_m * BLOCK_M + tl.arange(0, BLOCK_M)
    offs_cn = pid_n * BLOCK_N + tl.arange(0, BLOCK_N)
    c_ptrs = c_ptr + offs_cm[:, None] * stride_cm + offs_cn[None, :] * stride_cn
    mask = (offs_cm[:, None] < M) & (offs_cn[None, :] < N)
    tl.store(c_ptrs, c, mask=mask)

# config = {"BLOCK_K": 128, "BLOCK_M": 16, "BLOCK_N": 16, "GROUP_M": 8, "arch": "sm_100", "dtype": "bf16", "num_ctas": 1, "num_stages": 4, "num_warps": 2}
# arch = sm_100


// ===== COMPILED SASS (sm_100a) =====

	.target	sm_100a

	.elftype	@"ET_EXEC"


//--------------------- .note.nv.tkinfo           --------------------------
	.section	.note.nv.tkinfo,"",@"SHT_NOTE"
	.sectionflags	@"SHF_NOTE_NV_TKINFO"
	.tkinfo
        /*0018*/ 	.word	0x00000081
        /*0030*/ 	.string	""
        /*0030*/ 	.string	"ptxas-blackwell"
        /*0030*/ 	.string	"Cuda compilation tools, release 12.9, V12.9.86"
        /*0030*/ 	.string	"Build cuda_12.9.r12.9/compiler.36037853_0"
        /*0030*/ 	.string	"-v  -suppress-debug-info  -lineinfo  -arch sm_100a "



//--------------------- .note.nv.cuver            --------------------------
	.section	.note.nv.cuver,"",@"SHT_NOTE"
	.sectionflags	@"SHF_NOTE_NV_CUVER"
        /*0018*/ 	.short	0x0001
        /*001a*/ 	.short	0x0064
        /*001c*/ 	.short	0x0001
        /*001e*/ 	.short	0x0000
        /*0020*/ 	.short	0x0001
        /*0022*/ 	.short	0x0000


//--------------------- .nv.info                  --------------------------
	.section	.nv.info,"",@"SHT_CUDA_INFO"
	.align	4


	//----- nvinfo : EIATTR_REGCOUNT
	.align		4
        /*0000*/ 	.byte	0x04, 0x2f
        /*0002*/ 	.short	(.L_1 - .L_0)
	.align		4
.L_0:
        /*0004*/ 	.word	index@(matmul_kernel)
        /*0008*/ 	.word	0x000000fe


	//----- nvinfo : EIATTR_FRAME_SIZE
	.align		4
.L_1:
        /*000c*/ 	.byte	0x04, 0x11
        /*000e*/ 	.short	(.L_3 - .L_2)
	.align		4
.L_2:
        /*0010*/ 	.word	index@(matmul_kernel)
        /*0014*/ 	.word	0x00000000


	//----- nvinfo : EIATTR_MIN_STACK_SIZE
	.align		4
.L_3:
        /*0018*/ 	.byte	0x04, 0x12
        /*001a*/ 	.short	(.L_5 - .L_4)
	.align		4
.L_4:
        /*001c*/ 	.word	index@(matmul_kernel)
        /*0020*/ 	.word	0x00000000
.L_5:


//--------------------- .nv.info.matmul_kernel    --------------------------
	.section	.nv.info.matmul_kernel,"",@"SHT_CUDA_INFO"
	.sectionflags	@""
	.align	4


	//----- nvinfo : EIATTR_CUDA_API_VERSION
	.align		4
        /*0000*/ 	.byte	0x04, 0x37
        /*0002*/ 	.short	(.L_7 - .L_6)
.L_6:
        /*0004*/ 	.word	0x00000081


	//----- nvinfo : EIATTR_KPARAM_INFO
	.align		4
.L_7:
        /*0008*/ 	.byte	0x04, 0x17
        /*000a*/ 	.short	(.L_9 - .L_8)
.L_8:
        /*000c*/ 	.word	0x00000000
        /*0010*/ 	.short	0x000d
        /*0012*/ 	.short	0x0048
        /*0014*/ 	.byte	0x00, 0xf4, 0x21, 0x00


	//----- nvinfo : EIATTR_KPARAM_INFO
	.align		4
.L_9:
        /*0018*/ 	.byte	0x04, 0x17
        /*001a*/ 	.short	(.L_11 - .L_10)
.L_10:
        /*001c*/ 	.word	0x00000000
        /*0020*/ 	.short	0x000c
        /*0022*/ 	.short	0x0040
        /*0024*/ 	.byte	0x00, 0xf4, 0x21, 0x00


	//----- nvinfo : EIATTR_KPARAM_INFO
	.align		4
.L_11:
        /*0028*/ 	.byte	0x04, 0x17
        /*002a*/ 	.short	(.L_13 - .L_12)
.L_12:
        /*002c*/ 	.word	0x00000000
        /*0030*/ 	.short	0x000b
        /*0032*/ 	.short	0x0038
        /*0034*/ 	.byte	0x00, 0xf0, 0x11, 0x00


	//----- nvinfo : EIATTR_KPARAM_INFO
	.align		4
.L_13:
        /*0038*/ 	.byte	0x04, 0x17
        /*003a*/ 	.short	(.L_15 - .L_14)
.L_14:
        /*003c*/ 	.word	0x00000000
        /*0040*/ 	.short	0x000a
        /*0042*/ 	.short	0x0034
        /*0044*/ 	.byte	0x00, 0xf0, 0x11, 0x00


	//----- nvinfo : EIATTR_KPARAM_INFO
	.align		4
.L_15:
        /*0048*/ 	.byte	0x04, 0x17
        /*004a*/ 	.short	(.L_17 - .L_16)
.L_16:
        /*004c*/ 	.word	0x00000000
        /*0050*/ 	.short	0x0009
        /*0052*/ 	.short	0x0030
        /*0054*/ 	.byte	0x00, 0xf0, 0x11, 0x00


	//----- nvinfo : EIATTR_KPARAM_INFO
	.align		4
.L_17:
        /*0058*/ 	.byte	0x04, 0x17
        /*005a*/ 	.short	(.L_19 - .L_18)
.L_18:
        /*005c*/ 	.word	0x00000000
        /*0060*/ 	.short	0x0008
        /*0062*/ 	.short	0x002c
        /*0064*/ 	.byte	0x00, 0xf0, 0x11, 0x00


	//----- nvinfo : EIATTR_KPARAM_INFO
	.align		4
.L_19:
        /*0068*/ 	.byte	0x04, 0x17
        /*006a*/ 	.short	(.L_21 - .L_20)
.L_20:
        /*006c*/ 	.word	0x00000000
        /*0070*/ 	.short	0x0007
        /*0072*/ 	.short	0x0028
        /*0074*/ 	.byte	0x00, 0xf0, 0x11, 0x00


	//----- nvinfo : EIATTR_KPARAM_INFO
	.align		4
.L_21:
        /*0078*/ 	.byte	0x04, 0x17
        /*007a*/ 	.short	(.L_23 - .L_22)
.L_22:
        /*007c*/ 	.word	0x00000000
        /*0080*/ 	.short	0x0006
        /*0082*/ 	.short	0x0024
        /*0084*/ 	.byte	0x00, 0xf0, 0x11, 0x00


	//----- nvinfo : EIATTR_KPARAM_INFO
	.align		4
.L_23:
        /*0088*/ 	.byte	0x04, 0x17
        /*008a*/ 	.short	(.L_25 - .L_24)
.L_24:
        /*008c*/ 	.word	0x00000000
        /*0090*/ 	.short	0x0005
        /*0092*/ 	.short	0x0020
        /*0094*/ 	.byte	0x00, 0xf0, 0x11, 0x00


	//----- nvinfo : EIATTR_KPARAM_INFO
	.align		4
.L_25:
        /*0098*/ 	.byte	0x04, 0x17
        /*009a*/ 	.short	(.L_27 - .L_26)
.L_26:
        /*009c*/ 	.word	0x00000000
        /*00a0*/ 	.short	0x0004
        /*00a2*/ 	.short	0x001c
        /*00a4*/ 	.byte	0x00, 0xf0, 0x11, 0x00


	//----- nvinfo : EIATTR_KPARAM_INFO
	.align		4
.L_27:
        /*00a8*/ 	.byte	0x04, 0x17
        /*00aa*/ 	.short	(.L_29 - .L_28)
.L_28:
        /*00ac*/ 	.word	0x00000000
        /*00b0*/ 	.short	0x0003
        /*00b2*/ 	.short	0x0018
        /*00b4*/ 	.byte	0x00, 0xf0, 0x11, 0x00


	//----- nvinfo : EIATTR_KPARAM_INFO
	.align		4
.L_29:
        /*00b8*/ 	.byte	0x04, 0x17
        /*00ba*/ 	.short	(.L_31 - .L_30)
.L_30:
        /*00bc*/ 	.word	0x00000000
        /*00c0*/ 	.short	0x0002
        /*00c2*/ 	.short	0x0010
        /*00c4*/ 	.byte	0x00, 0xf4, 0x21, 0x00


	//----- nvinfo : EIATTR_KPARAM_INFO
	.align		4
.L_31:
        /*00c8*/ 	.byte	0x04, 0x17
        /*00ca*/ 	.short	(.L_33 - .L_32)
.L_32:
        /*00cc*/ 	.word	0x00000000
        /*00d0*/ 	.short	0x0001
        /*00d2*/ 	.short	0x0008
        /*00d4*/ 	.byte	0x00, 0xf4, 0x21, 0x00


	//----- nvinfo : EIATTR_KPARAM_INFO
	.align		4
.L_33:
        /*00d8*/ 	.byte	0x04, 0x17
        /*00da*/ 	.short	(.L_35 - .L_34)
.L_34:
        /*00dc*/ 	.word	0x00000000
        /*00e0*/ 	.short	0x0000
        /*00e2*/ 	.short	0x0000
        /*00e4*/ 	.byte	0x00, 0xf4, 0x21, 0x00


	//----- nvinfo : EIATTR_SPARSE_MMA_MASK
	.align		4
.L_35:
        /*00e8*/ 	.byte	0x03, 0x50
        /*00ea*/ 	.short	0x0000


	//----- nvinfo : EIATTR_MAXREG_COUNT
	.align		4
        /*00ec*/ 	.byte	0x03, 0x1b
        /*00ee*/ 	.short	0x00ff


	//----- nvinfo : EIATTR_NUM_BARRIERS
	.align		4
        /*00f0*/ 	.byte	0x02, 0x4c
        /*00f2*/ 	.byte	0x01
	.zero		1


	//----- nvinfo : EIATTR_VRC_CTA_INIT_COUNT
	.align		4
        /*00f4*/ 	.byte	0x02, 0x4a
	.zero		1
	.zero		1


	//----- nvinfo : EIATTR_EXIT_INSTR_OFFSETS
	.align		4
        /*00f8*/ 	.byte	0x04, 0x1c
        /*00fa*/ 	.short	(.L_37 - .L_36)


	//   ....[0]....
.L_36:
        /*00fc*/ 	.word	0x000038a0


	//   ....[1]....
        /*0100*/ 	.word	0x000038d0


	//----- nvinfo : EIATTR_REQNTID
	.align		4
.L_37:
        /*0104*/ 	.byte	0x04, 0x10
        /*0106*/ 	.short	(.L_39 - .L_38)
.L_38:
        /*0108*/ 	.word	0x00000040
        /*010c*/ 	.word	0x00000001
        /*0110*/ 	.word	0x00000001


	//----- nvinfo : EIATTR_CBANK_PARAM_SIZE
	.align		4
.L_39:
        /*0114*/ 	.byte	0x03, 0x19
        /*0116*/ 	.short	0x0050


	//----- nvinfo : EIATTR_PARAM_CBANK
	.align		4
        /*0118*/ 	.byte	0x04, 0x0a
        /*011a*/ 	.short	(.L_41 - .L_40)
	.align		4
.L_40:
        /*011c*/ 	.word	index@(.nv.constant0.matmul_kernel)
        /*0120*/ 	.short	0x0380
        /*0122*/ 	.short	0x0050


	//----- nvinfo : EIATTR_SW_WAR
	.align		4
.L_41:
        /*0124*/ 	.byte	0x04, 0x36
        /*0126*/ 	.short	(.L_43 - .L_42)
.L_42:
        /*0128*/ 	.word	0x00000008
.L_43:


//--------------------- .nv.compat                --------------------------
	.section	.nv.compat,"",@"SHT_CUDA_COMPAT_INFO"
	.align	4
        /*0000*/ 	.byte	0x02, 0x02, 0x01, 0x00, 0x02, 0x05, 0x05, 0x00, 0x02, 0x03, 0x00, 0x00, 0x02, 0x06, 0x01, 0x00


//--------------------- .nv.callgraph             --------------------------
	.section	.nv.callgraph,"",@"SHT_CUDA_CALLGRAPH"
	.align	4
	.sectionentsize	8
	.align		4
        /*0000*/ 	.word	0x00000000
	.align		4
        /*0004*/ 	.word	0xffffffff
	.align		4
        /*0008*/ 	.word	0x00000000
	.align		4
        /*000c*/ 	.word	0xfffffffe
	.align		4
        /*0010*/ 	.word	0x00000000
	.align		4
        /*0014*/ 	.word	0xfffffffd
	.align		4
        /*0018*/ 	.word	0x00000000
	.align		4
        /*001c*/ 	.word	0xfffffffc


//--------------------- .text.matmul_kernel       --------------------------
	.section	.text.matmul_kernel,"ax",@progbits
	.align	128
        .global         matmul_kernel
        .type           matmul_kernel,@function
        .size           matmul_kernel,(.L_x_3 - matmul_kernel)
        .other          matmul_kernel,@"STO_CUDA_ENTRY STV_DEFAULT"
matmul_kernel:
.text.matmul_kernel:
[----:B------:R-:W0:Y:S08]  /*0000*/  LDC R1, c[0x0][0x37c] ;  /* 0x0000df00ff017b82 */ /* 0x000e300000000800 */
[----:B------:R-:W1:Y:S01]  /*0010*/  LDC.64 R32, c[0x0][0x398] ;  /* 0x0000e600ff207b82 */ /* 0x000e620000000a00 */
[----:B------:R-:W2:Y:S01]  /*0020*/  S2R R5, SR_CTAID.X ;  /* 0x0000000000057919 */ /* 0x000ea20000002500 */
[----:B------:R-:W-:Y:S01]  /*0030*/  UMOV UR4, 0x400 ;  /* 0x0000040000047882 */ /* 0x000fe20000000000 */
[----:B------:R-:W3:Y:S05]  /*0040*/  LDCU.64 UR10, c[0x0][0x358] ;  /* 0x00006b00ff0a77ac */ /* 0x000eea0008000a00 */
[----:B------:R-:W4:Y:S01]  /*0050*/  S2UR UR6, SR_CgaCtaId ;  /* 0x00000000000679c3 */ /* 0x000f220000008800 */
[----:B-1----:R-:W-:-:S05]  /*0060*/  VIADD R0, R33, 0xf ;  /* 0x0000000f21007836 */ /* 0x002fca0000000000 */
[----:B------:R-:W-:Y:S01]  /*0070*/  SHF.R.S32.HI R3, RZ, 0x1f, R0 ;  /* 0x0000001fff037819 */ /* 0x000fe20000011400 */
[----:B----4-:R-:W-:-:S03]  /*0080*/  ULEA UR6, UR6, UR4, 0x18 ;  /* 0x0000000406067291 */ /* 0x010fc6000f8ec0ff */
[----:B------:R-:W-:Y:S02]  /*0090*/  LEA.HI R3, R3, R0, RZ, 0x4 ;  /* 0x0000000003037211 */ /* 0x000fe400078f20ff */
[----:B--2---:R-:W-:Y:S02]  /*00a0*/  IABS R8, R5 ;  /* 0x0000000500087213 */ /* 0x004fe40000000000 */
[----:B------:R-:W-:-:S05]  /*00b0*/  SHF.R.S32.HI R3, RZ, 0x4, R3 ;  /* 0x00000004ff037819 */ /* 0x000fca0000011403 */
[----:B------:R-:W-:-:S05]  /*00c0*/  IMAD.SHL.U32 R4, R3, 0x8, RZ ;  /* 0x0000000803047824 */ /* 0x000fca00078e00ff */
[-C--:B------:R-:W-:Y:S02]  /*00d0*/  IABS R7, R4.reuse ;  /* 0x0000000400077213 */ /* 0x080fe40000000000 */
[----:B------:R-:W-:Y:S02]  /*00e0*/  IABS R10, R4 ;  /* 0x00000004000a7213 */ /* 0x000fe40000000000 */
[----:B------:R-:W1:Y:S08]  /*00f0*/  I2F.RP R0, R7 ;  /* 0x0000000700007306 */ /* 0x000e700000209400 */
[----:B-1----:R-:W1:Y:S02]  /*0100*/  MUFU.RCP R0, R0 ;  /* 0x0000000000007308 */ /* 0x002e640000001000 */
[----:B-1----:R-:W-:-:S02]  /*0110*/  VIADD R2, R0, 0xffffffe ;  /* 0x0ffffffe00027836 */ /* 0x002fc40000000000 */
[----:B------:R-:W-:-:S04]  /*0120*/  IMAD.MOV R0, RZ, RZ, -R10 ;  /* 0x000000ffff007224 */ /* 0x000fc800078e0a0a */
[----:B------:R1:W2:Y:S02]  /*0130*/  F2I.FTZ.U32.TRUNC.NTZ R3, R2 ;  /* 0x0000000200037305 */ /* 0x0002a4000021f000 */
[----:B-1----:R-:W-:Y:S02]  /*0140*/  IMAD.MOV.U32 R2, RZ, RZ, RZ ;  /* 0x000000ffff027224 */ /* 0x002fe400078e00ff */
[----:B--2---:R-:W-:-:S04]  /*0150*/  IMAD.MOV R6, RZ, RZ, -R3 ;  /* 0x000000ffff067224 */ /* 0x004fc800078e0a03 */
[----:B------:R-:W-:Y:S02]  /*0160*/  IMAD R9, R6, R7, RZ ;  /* 0x0000000706097224 */ /* 0x000fe400078e02ff */
[----:B------:R-:W-:Y:S02]  /*0170*/  IMAD.MOV.U32 R6, RZ, RZ, R8 ;  /* 0x000000ffff067224 */ /* 0x000fe400078e0008 */
[----:B------:R-:W-:-:S06]  /*0180*/  IMAD.HI.U32 R3, R3, R9, R2 ;  /* 0x0000000903037227 */ /* 0x000fcc00078e0002 */
[----:B------:R-:W-:-:S04]  /*0190*/  IMAD.HI.U32 R3, R3, R6, RZ ;  /* 0x0000000603037227 */ /* 0x000fc800078e00ff */
[----:B------:R-:W-:-:S05]  /*01a0*/  IMAD R0, R3, R0, R6 ;  /* 0x0000000003007224 */ /* 0x000fca00078e0206 */
[----:B------:R-:W-:-:S13]  /*01b0*/  ISETP.GT.U32.AND P1, PT, R7, R0, PT ;  /* 0x000000000700720c */ /* 0x000fda0003f24070 */
[----:B------:R-:W-:Y:S02]  /*01c0*/  @!P1 IMAD.IADD R0, R0, 0x1, -R7 ;  /* 0x0000000100009824 */ /* 0x000fe400078e0a07 */
[----:B------:R-:W-:Y:S01]  /*01d0*/  @!P1 VIADD R3, R3, 0x1 ;  /* 0x0000000103039836 */ /* 0x000fe20000000000 */
[----:B------:R-:W-:Y:S02]  /*01e0*/  ISETP.NE.AND P1, PT, R4, RZ, PT ;  /* 0x000000ff0400720c */ /* 0x000fe40003f25270 */
[----:B------:R-:W-:Y:S02]  /*01f0*/  ISETP.GE.U32.AND P0, PT, R0, R7, PT ;  /* 0x000000070000720c */ /* 0x000fe40003f06070 */
[----:B------:R-:W-:-:S04]  /*0200*/  LOP3.LUT R0, R5, R4, RZ, 0x3c, !PT ;  /* 0x0000000405007212 */ /* 0x000fc800078e3cff */
[----:B------:R-:W-:Y:S01]  /*0210*/  ISETP.GE.AND P2, PT, R0, RZ, PT ;  /* 0x000000ff0000720c */ /* 0x000fe20003f46270 */
[----:B------:R-:W-:-:S06]  /*0220*/  VIADD R0, R32, 0xf ;  /* 0x0000000f20007836 */ /* 0x000fcc0000000000 */
[----:B------:R-:W-:-:S04]  /*0230*/  @P0 VIADD R3, R3, 0x1 ;  /* 0x0000000103030836 */ /* 0x000fc80000000000 */
[----:B------:R-:W-:Y:S01]  /*0240*/  IMAD.MOV.U32 R2, RZ, RZ, R3 ;  /* 0x000000ffff027224 */ /* 0x000fe200078e0003 */
[----:B------:R-:W-:-:S03]  /*0250*/  SHF.R.S32.HI R3, RZ, 0x1f, R0 ;  /* 0x0000001fff037819 */ /* 0x000fc60000011400 */
[----:B------:R-:W-:Y:S01]  /*0260*/  @!P2 IMAD.MOV R2, RZ, RZ, -R2 ;  /* 0x000000ffff02a224 */ /* 0x000fe200078e0a02 */
[----:B------:R-:W-:Y:S02]  /*0270*/  @!P1 LOP3.LUT R2, RZ, R4, RZ, 0x33, !PT ;  /* 0x00000004ff029212 */ /* 0x000fe400078e33ff */
[----:B------:R-:W-:-:S03]  /*0280*/  LEA.HI R3, R3, R0, RZ, 0x4 ;  /* 0x0000000003037211 */ /* 0x000fc600078f20ff */
[----:B------:R-:W-:Y:S02]  /*0290*/  IMAD.SHL.U32 R8, R2, 0x8, RZ ;  /* 0x0000000802087824 */ /* 0x000fe400078e00ff */
[----:B------:R-:W-:-:S03]  /*02a0*/  IMAD.MOV R2, RZ, RZ, -R2 ;  /* 0x000000ffff027224 */ /* 0x000fc600078e0a02 */
[----:B------:R-:W-:Y:S01]  /*02b0*/  LEA.HI.SX32 R3, R3, -R8, 0x1c ;  /* 0x8000000803037211 */ /* 0x000fe200078fe2ff */
[----:B------:R-:W-:-:S03]  /*02c0*/  IMAD R4, R4, R2, R5 ;  /* 0x0000000204047224 */ /* 0x000fc600078e0205 */
[----:B------:R-:W-:Y:S02]  /*02d0*/  VIMNMX R11, PT, PT, R3, 0x8, PT ;  /* 0x00000008030b7848 */ /* 0x000fe40003fe0100 */
[----:B------:R-:W-:Y:S02]  /*02e0*/  IABS R9, R4 ;  /* 0x0000000400097213 */ /* 0x000fe40000000000 */
[----:B------:R-:W-:-:S04]  /*02f0*/  IABS R7, R11 ;  /* 0x0000000b00077213 */ /* 0x000fc80000000000 */
[----:B------:R-:W1:Y:S08]  /*0300*/  I2F.RP R0, R7 ;  /* 0x0000000700007306 */ /* 0x000e700000209400 */
[----:B-1----:R-:W1:Y:S02]  /*0310*/  MUFU.RCP R0, R0 ;  /* 0x0000000000007308 */ /* 0x002e640000001000 */
[----:B-1----:R-:W-:-:S06]  /*0320*/  VIADD R3, R0, 0xffffffe ;  /* 0x0ffffffe00037836 */ /* 0x002fcc0000000000 */
[----:B------:R-:W1:Y:S02]  /*0330*/  F2I.FTZ.U32.TRUNC.NTZ R3, R3 ;  /* 0x0000000300037305 */ /* 0x000e64000021f000 */
[----:B-1----:R-:W-:-:S04]  /*0340*/  IMAD.MOV R6, RZ, RZ, -R3 ;  /* 0x000000ffff067224 */ /* 0x002fc800078e0a03 */
[----:B------:R-:W-:Y:S01]  /*0350*/  IMAD.MOV.U32 R2, RZ, RZ, R6 ;  /* 0x000000ffff027224 */ /* 0x000fe200078e0006 */
[----:B------:R-:W-:-:S03]  /*0360*/  IABS R6, R11 ;  /* 0x0000000b00067213 */ /* 0x000fc60000000000 */
[----:B------:R-:W-:Y:S02]  /*0370*/  IMAD R5, R2, R7, RZ ;  /* 0x0000000702057224 */ /* 0x000fe400078e02ff */
[----:B------:R-:W-:Y:S02]  /*0380*/  IMAD.MOV.U32 R2, RZ, RZ, RZ ;  /* 0x000000ffff027224 */ /* 0x000fe400078e00ff */
[----:B------:R-:W-:Y:S02]  /*0390*/  IMAD.MOV R0, RZ, RZ, -R6 ;  /* 0x000000ffff007224 */ /* 0x000fe400078e0a06 */
        /* <DEDUP_REMOVED lines=8> */
[----:B------:R-:W1:Y:S01]  /*0420*/  LDC R7, c[0x0][0x3a0] ;  /* 0x0000e800ff077b82 */ /* 0x000e620000000800 */
[----:B------:R-:W-:-:S04]  /*0430*/  LOP3.LUT R0, R4, R11, RZ, 0x3c, !PT ;  /* 0x0000000b04007212 */ /* 0x000fc800078e3cff */
[----:B------:R-:W-:Y:S02]  /*0440*/  ISETP.GE.AND P2, PT, R0, RZ, PT ;  /* 0x000000ff0000720c */ /* 0x000fe40003f46270 */
[----:B------:R-:W2:Y:S04]  /*0450*/  S2R R0, SR_TID.X ;  /* 0x0000000000007919 */ /* 0x000ea80000002100 */
[----:B------:R-:W-:-:S04]  /*0460*/  @P0 VIADD R2, R2, 0x1 ;  /* 0x0000000102020836 */ /* 0x000fc80000000000 */
[----:B------:R-:W-:-:S04]  /*0470*/  IMAD.MOV.U32 R6, RZ, RZ, R2 ;  /* 0x000000ffff067224 */ /* 0x000fc800078e0002 */
[----:B------:R-:W-:Y:S01]  /*0480*/  @!P2 IMAD.MOV R6, RZ, RZ, -R6 ;  /* 0x000000ffff06a224 */ /* 0x000fe200078e0a06 */
[----:B------:R-:W-:Y:S01]  /*0490*/  @!P1 LOP3.LUT R6, RZ, R11, RZ, 0x33, !PT ;  /* 0x0000000bff069212 */ /* 0x000fe200078e33ff */
[----:B-1----:R-:W-:-:S04]  /*04a0*/  VIADD R7, R7, 0x7f ;  /* 0x0000007f07077836 */ /* 0x002fc80000000000 */
[----:B------:R-:W-:Y:S02]  /*04b0*/  IMAD.MOV R2, RZ, RZ, -R6 ;  /* 0x000000ffff027224 */ /* 0x000fe400078e0a06 */
[----:B------:R-:W-:Y:S01]  /*04c0*/  IMAD.SHL.U32 R6, R6, 0x10, RZ ;  /* 0x0000001006067824 */ /* 0x000fe200078e00ff */
[----:B------:R-:W-:Y:S01]  /*04d0*/  ISETP.GT.AND P0, PT, R7, 0x7f, PT ;  /* 0x0000007f0700780c */ /* 0x000fe20003f04270 */
[----:B------:R-:W-:-:S04]  /*04e0*/  IMAD R2, R11, R2, R4 ;  /* 0x000000020b027224 */ /* 0x000fc800078e0204 */
[----:B------:R-:W-:Y:S01]  /*04f0*/  IMAD.IADD R2, R8, 0x1, R2 ;  /* 0x0000000108027824 */ /* 0x000fe200078e0202 */
[----:B--2---:R-:W-:Y:S02]  /*0500*/  LOP3.LUT R3, R0, 0xf, RZ, 0xc0, !PT ;  /* 0x0000000f00037812 */ /* 0x004fe400078ec0ff */
[----:B------:R-:W-:-:S05]  /*0510*/  SHF.R.U32.HI R4, RZ, 0x4, R0 ;  /* 0x00000004ff047819 */ /* 0x000fca0000011600 */
[----:B------:R-:W-:Y:S01]  /*0520*/  @!P0 IMAD.SHL.U32 R5, R0, 0x40, RZ ;  /* 0x0000004000058824 */ /* 0x000fe200078e00ff */
[----:B------:R-:W-:Y:S01]  /*0530*/  @!P0 PRMT R76, RZ, 0x7610, R76 ;  /* 0x00007610ff4c8816 */ /* 0x000fe2000000004c */
[----:B------:R-:W-:Y:S01]  /*0540*/  IMAD R2, R2, 0x10, R3 ;  /* 0x0000001002027824 */ /* 0x000fe200078e0203 */
[----:B------:R-:W-:Y:S02]  /*0550*/  @!P0 PRMT R78, RZ, 0x7610, R78 ;  /* 0x00007610ff4e8816 */ /* 0x000fe4000000004e */
[----:B------:R-:W-:Y:S01]  /*0560*/  SGXT.U32 R3, R4, 0x2 ;  /* 0x000000020403781a */ /* 0x000fe20000000000 */
[----:B------:R-:W-:Y:S01]  /*0570*/  @!P0 IMAD.SHL.U32 R4, R0, 0x2, RZ ;  /* 0x0000000200048824 */ /* 0x000fe200078e00ff */
[----:B------:R-:W-:Y:S02]  /*0580*/  @!P0 PRMT R76, R76, 0x5410, RZ ;  /* 0x000054104c4c8816 */ /* 0x000fe400000000ff */
[----:B------:R-:W-:Y:S01]  /*0590*/  @!P0 PRMT R78, R78, 0x5410, RZ ;  /* 0x000054104e4e8816 */ /* 0x000fe200000000ff */
[----:B0--3--:R-:W-:Y:S06]  /*05a0*/  @!P0 BRA `(.L_x_0) ;  /* 0x0000002c00d08947 */ /* 0x009fec0003800000 */
[----:B------:R-:W-:Y:S01]  /*05b0*/  IABS R14, R32 ;  /* 0x00000020000e7213 */ /* 0x000fe20000000000 */
[C---:B------:R-:W-:Y:S01]  /*05c0*/  VIADD R15, R6.reuse, 0xe ;  /* 0x0000000e060f7836 */ /* 0x040fe20000000000 */
[----:B------:R-:W-:Y:S01]  /*05d0*/  IABS R35, R33 ;  /* 0x0000002100237213 */ /* 0x000fe20000000000 */
[C---:B------:R-:W-:Y:S01]  /*05e0*/  VIADD R16, R6.reuse, 0xd ;  /* 0x0000000d06107836 */ /* 0x040fe20000000000 */
[----:B------:R-:W0:Y:S01]  /*05f0*/  I2F.RP R11, R14 ;  /* 0x0000000e000b7306 */ /* 0x000e220000209400 */
[----:B------:R-:W-:Y:S01]  /*0600*/  IABS R12, R2 ;  /* 0x00000002000c7213 */ /* 0x000fe20000000000 */
[----:B------:R-:W-:Y:S01]  /*0610*/  VIADD R17, R6, 0xc ;  /* 0x0000000c06117836 */ /* 0x000fe20000000000 */
[----:B------:R-:W-:Y:S01]  /*0620*/  ISETP.GE.AND P6, PT, R2, RZ, PT ;  /* 0x000000ff0200720c */ /* 0x000fe20003fc6270 */
[----:B------:R-:W-:Y:S01]  /*0630*/  VIADD R27, R6, 0x5 ;  /* 0x00000005061b7836 */ /* 0x000fe20000000000 */
[----:B------:R-:W-:Y:S01]  /*0640*/  ISETP.NE.AND P2, PT, R32, RZ, PT ;  /* 0x000000ff2000720c */ /* 0x000fe20003f45270 */
[----:B------:R-:W-:Y:S01]  /*0650*/  VIADD R25, R6, 0x6 ;  /* 0x0000000606197836 */ /* 0x000fe20000000000 */
[----:B------:R-:W-:Y:S01]  /*0660*/  ISETP.GE.AND P5, PT, R16, RZ, PT ;  /* 0x000000ff1000720c */ /* 0x000fe20003fa6270 */
[----:B------:R-:W1:Y:S01]  /*0670*/  I2F.RP R10, R35 ;  /* 0x00000023000a7306 */ /* 0x000e620000209400 */
[C---:B------:R-:W-:Y:S01]  /*0680*/  VIADD R29, R6.reuse, 0x4 ;  /* 0x00000004061d7836 */ /* 0x040fe20000000000 */
[----:B------:R-:W-:Y:S01]  /*0690*/  IABS R26, R6 ;  /* 0x00000006001a7213 */ /* 0x000fe20000000000 */
[C---:B------:R-:W-:Y:S01]  /*06a0*/  VIADD R30, R6.reuse, 0x3 ;  /* 0x00000003061e7836 */ /* 0x040fe20000000000 */
[----:B------:R-:W2:Y:S01]  /*06b0*/  LDCU UR7, c[0x0][0x3ac] ;  /* 0x00007580ff0777ac */ /* 0x000ea20008000800 */
[----:B------:R-:W-:Y:S01]  /*06c0*/  VIADD R31, R6, 0x2 ;  /* 0x00000002061f7836 */ /* 0x000fe20000000000 */
[----:B------:R-:W-:Y:S01]  /*06d0*/  IABS R20, R29 ;  /* 0x0000001d00147213 */ /* 0x000fe20000000000 */
[----:B------:R-:W3:Y:S01]  /*06e0*/  LDC R189, c[0x0][0x3a8] ;  /* 0x0000ea00ffbd7b82 */ /* 0x000ee20000000800 */
[----:B0-----:R-:W0:Y:S01]  /*06f0*/  MUFU.RCP R11, R11 ;  /* 0x0000000b000b7308 */ /* 0x001e220000001000 */
[----:B------:R-:W-:Y:S01]  /*0700*/  IABS R22, R30 ;  /* 0x0000001e00167213 */ /* 0x000fe20000000000 */
[----:B------:R-:W4:Y:S01]  /*0710*/  LDCU UR5, c[0x0][0x3a4] ;  /* 0x00007480ff0577ac */ /* 0x000f220008000800 */
[----:B------:R-:W-:-:S02]  /*0720*/  IABS R24, R31 ;  /* 0x0000001f00187213 */ /* 0x000fc40000000000 */
[----:B------:R-:W-:Y:S02]  /*0730*/  CS2R R76, SRZ ;  /* 0x00000000004c7805 */ /* 0x000fe4000001ff00 */
[C---:B------:R-:W-:Y:S01]  /*0740*/  LOP3.LUT R46, R3.reuse, 0xc, RZ, 0xfc, !PT ;  /* 0x0000000c032e7812 */ /* 0x040fe200078efcff */
[----:B------:R-:W5:Y:S01]  /*0750*/  LDCU UR4, c[0x0][0x3b0] ;  /* 0x00007600ff0477ac */ /* 0x000f620008000800 */
[C---:B------:R-:W-:Y:S01]  /*0760*/  LOP3.LUT R47, R3.reuse, 0x8, RZ, 0xfc, !PT ;  /* 0x00000008032f7812 */ /* 0x040fe200078efcff */
[----:B-1----:R-:W1:Y:S01]  /*0770*/  MUFU.RCP R10, R10 ;  /* 0x0000000a000a7308 */ /* 0x002e620000001000 */
[C---:B------:R-:W-:Y:S01]  /*0780*/  LOP3.LUT R48, R3.reuse, 0x4, RZ, 0xfc, !PT ;  /* 0x0000000403307812 */ /* 0x040fe200078efcff */
[----:B------:R-:W1:Y:S01]  /*0790*/  LDCU.64 UR12, c[0x0][0x380] ;  /* 0x00007000ff0c77ac */ /* 0x000e620008000a00 */
[----:B------:R-:W-:Y:S02]  /*07a0*/  LOP3.LUT R34, R3, 0x64, RZ, 0xfc, !PT ;  /* 0x0000006403227812 */ /* 0x000fe400078efcff */
[----:B------:R-:W-:-:S02]  /*07b0*/  CS2R R78, SRZ ;  /* 0x00000000004e7805 */ /* 0x000fc4000001ff00 */
[C---:B------:R-:W-:Y:S01]  /*07c0*/  LOP3.LUT R36, R3.reuse, 0x6c, RZ, 0xfc, !PT ;  /* 0x0000006c03247812 */ /* 0x040fe200078efcff */
[----:B------:R-:W1:Y:S01]  /*07d0*/  LDCU UR8, c[0x0][0x3a0] ;  /* 0x00007400ff0877ac */ /* 0x000e620008000800 */
[----:B------:R-:W-:Y:S01]  /*07e0*/  LOP3.LUT R37, R3, 0x70, RZ, 0xfc, !PT ;  /* 0x0000007003257812 */ /* 0x000fe200078efcff */
[----:B0-----:R-:W-:Y:S01]  /*07f0*/  VIADD R8, R11, 0xffffffe ;  /* 0x0ffffffe0b087836 */ /* 0x001fe20000000000 */
[C---:B------:R-:W-:Y:S02]  /*0800*/  LOP3.LUT R38, R3.reuse, 0x74, RZ, 0xfc, !PT ;  /* 0x0000007403267812 */ /* 0x040fe400078efcff */
[----:B------:R-:W-:Y:S01]  /*0810*/  LOP3.LUT R39, R3, 0x78, RZ, 0xfc, !PT ;  /* 0x0000007803277812 */ /* 0x000fe200078efcff */
[----:B------:R0:W0:Y:S01]  /*0820*/  F2I.FTZ.U32.TRUNC.NTZ R9, R8 ;  /* 0x0000000800097305 */ /* 0x000022000021f000 */
[----:B------:R-:W-:Y:S01]  /*0830*/  LEA.HI R40, R0, 0x7c, RZ, 0x1c ;  /* 0x0000007c00287811 */ /* 0x000fe200078fe0ff */
[----:B---3--:R-:W-:Y:S02]  /*0840*/  IMAD R46, R46, R189, RZ ;  /* 0x000000bd2e2e7224 */ /* 0x008fe400078e02ff */
[----:B-1----:R-:W-:-:S02]  /*0850*/  VIADD R4, R10, 0xffffffe ;  /* 0x0ffffffe0a047836 */ /* 0x002fc40000000000 */
[-C--:B------:R-:W-:Y:S02]  /*0860*/  IMAD R47, R47, R189.reuse, RZ ;  /* 0x000000bd2f2f7224 */ /* 0x080fe400078e02ff */
[----:B------:R1:W3:Y:S01]  /*0870*/  F2I.FTZ.U32.TRUNC.NTZ R5, R4 ;  /* 0x0000000400057305 */ /* 0x0002e2000021f000 */
[----:B0-----:R-:W-:Y:S02]  /*0880*/  IMAD.MOV.U32 R8, RZ, RZ, RZ ;  /* 0x000000ffff087224 */ /* 0x001fe400078e00ff */
[----:B------:R-:W-:Y:S02]  /*0890*/  IMAD R48, R48, R189, RZ ;  /* 0x000000bd30307224 */ /* 0x000fe400078e02ff */
[----:B------:R-:W-:Y:S02]  /*08a0*/  IMAD.SHL.U32 R49, R189, 0x80, RZ ;  /* 0x00000080bd317824 */ /* 0x000fe400078e00ff */
[----:B------:R-:W-:Y:S02]  /*08b0*/  IMAD.MOV R13, RZ, RZ, -R9 ;  /* 0x000000ffff0d7224 */ /* 0x000fe400078e0a09 */
[----:B-1----:R-:W-:-:S02]  /*08c0*/  IMAD.MOV.U32 R4, RZ, RZ, RZ ;  /* 0x000000ffff047224 */ /* 0x002fc400078e00ff */
[----:B------:R-:W-:Y:S02]  /*08d0*/  IMAD R13, R13, R14, RZ ;  /* 0x0000000e0d0d7224 */ /* 0x000fe400078e02ff */
[----:B------:R-:W-:Y:S02]  /*08e0*/  IMAD R50, R40, R189, RZ ;  /* 0x000000bd28327224 */ /* 0x000fe400078e02ff */
[----:B------:R-:W-:Y:S01]  /*08f0*/  IMAD.HI.U32 R9, R9, R13, R8 ;  /* 0x0000000d09097227 */ /* 0x000fe200078e0008 */
[----:B------:R-:W-:-:S03]  /*0900*/  IABS R13, R17 ;  /* 0x00000011000d7213 */ /* 0x000fc60000000000 */
[----:B---3--:R-:W-:Y:S02]  /*0910*/  IMAD.MOV R10, RZ, RZ, -R5 ;  /* 0x000000ffff0a7224 */ /* 0x008fe400078e0a05 */
[----:B------:R-:W-:-:S04]  /*0920*/  IMAD.HI.U32 R9, R9, R12, RZ ;  /* 0x0000000c09097227 */ /* 0x000fc800078e00ff */
[----:B------:R-:W-:Y:S02]  /*0930*/  IMAD R11, R10, R35, RZ ;  /* 0x000000230a0b7224 */ /* 0x000fe400078e02ff */
[----:B------:R-:W-:Y:S02]  /*0940*/  IMAD.MOV R9, RZ, RZ, -R9 ;  /* 0x000000ffff097224 */ /* 0x000fe400078e0a09 */
[----:B------:R-:W-:-:S04]  /*0950*/  IMAD.HI.U32 R4, R5, R11, R4 ;  /* 0x0000000b05047227 */ /* 0x000fc800078e0004 */
[----:B------:R-:W-:Y:S01]  /*0960*/  IMAD R11, R14, R9, R12 ;  /* 0x000000090e0b7224 */ /* 0x000fe200078e020c */
[----:B------:R-:W-:Y:S01]  /*0970*/  IABS R12, R15 ;  /* 0x0000000f000c7213 */ /* 0x000fe20000000000 */
[----:B------:R-:W-:Y:S02]  /*0980*/  VIADD R8, R6, 0xf ;  /* 0x0000000f06087836 */ /* 0x000fe40000000000 */
[----:B------:R-:W-:Y:S01]  /*0990*/  IMAD R52, R3, R189, RZ ;  /* 0x000000bd03347224 */ /* 0x000fe200078e02ff */
[----:B------:R-:W-:Y:S01]  /*09a0*/  ISETP.GT.U32.AND P1, PT, R14, R11, PT ;  /* 0x0000000b0e00720c */ /* 0x000fe20003f24070 */
[----:B------:R-:W-:Y:S01]  /*09b0*/  IMAD.HI.U32 R9, R4, R12, RZ ;  /* 0x0000000c04097227 */ /* 0x000fe200078e00ff */
[----:B------:R-:W-:-:S03]  /*09c0*/  IABS R10, R8 ;  /* 0x00000008000a7213 */ /* 0x000fc60000000000 */
[----:B------:R-:W-:Y:S02]  /*09d0*/  IMAD.MOV R9, RZ, RZ, -R9 ;  /* 0x000000ffff097224 */ /* 0x000fe400078e0a09 */
[----:B------:R-:W-:-:S04]  /*09e0*/  IMAD.HI.U32 R5, R4, R10, RZ ;  /* 0x0000000a04057227 */ /* 0x000fc800078e00ff */
[----:B------:R-:W-:Y:S02]  /*09f0*/  IMAD.MOV R5, RZ, RZ, -R5 ;  /* 0x000000ffff057224 */ /* 0x000fe400078e0a05 */
[----:B------:R-:W-:Y:S01]  /*0a00*/  @!P1 IMAD.IADD R11, R11, 0x1, -R14 ;  /* 0x000000010b0b9824 */ /* 0x000fe200078e0a0e */
[----:B------:R-:W-:Y:S01]  /*0a10*/  ISETP.GE.AND P1, PT, R8, RZ, PT ;  /* 0x000000ff0800720c */ /* 0x000fe20003f26270 */
[C---:B------:R-:W-:Y:S01]  /*0a20*/  IMAD R5, R35.reuse, R5, R10 ;  /* 0x0000000523057224 */ /* 0x040fe200078e020a */
[----:B------:R-:W-:Y:S01]  /*0a30*/  IABS R10, R16 ;  /* 0x00000010000a7213 */ /* 0x000fe20000000000 */
[C---:B------:R-:W-:Y:S01]  /*0a40*/  IMAD R9, R35.reuse, R9, R12 ;  /* 0x0000000923097224 */ /* 0x040fe200078e020c */
[----:B------:R-:W-:Y:S01]  /*0a50*/  ISETP.GT.U32.AND P4, PT, R14, R11, PT ;  /* 0x0000000b0e00720c */ /* 0x000fe20003f84070 */
[----:B------:R-:W-:Y:S01]  /*0a60*/  IMAD.HI.U32 R8, R4, R13, RZ ;  /* 0x0000000d04087227 */ /* 0x000fe200078e00ff */
[C---:B------:R-:W-:Y:S02]  /*0a70*/  ISETP.GT.U32.AND P0, PT, R35.reuse, R5, PT ;  /* 0x000000052300720c */ /* 0x040fe40003f04070 */
[----:B------:R-:W-:Y:S01]  /*0a80*/  ISETP.GT.U32.AND P3, PT, R35, R9, PT ;  /* 0x000000092300720c */ /* 0x000fe20003f64070 */
[----:B------:R-:W-:-:S02]  /*0a90*/  IMAD.MOV.U32 R12, RZ, RZ, R10 ;  /* 0x000000ffff0c7224 */ /* 0x000fc400078e000a */
[----:B------:R-:W-:Y:S02]  /*0aa0*/  IMAD R53, R39, R189, RZ ;  /* 0x000000bd27357224 */ /* 0x000fe400078e02ff */
[----:B------:R-:W-:-:S04]  /*0ab0*/  IMAD.HI.U32 R10, R4, R12, RZ ;  /* 0x0000000c040a7227 */ /* 0x000fc800078e00ff */
[----:B------:R-:W-:Y:S02]  /*0ac0*/  IMAD.MOV R10, RZ, RZ, -R10 ;  /* 0x000000ffff0a7224 */ /* 0x000fe400078e0a0a */
[----:B------:R-:W-:Y:S01]  /*0ad0*/  @!P4 IMAD.IADD R11, R11, 0x1, -R14 ;  /* 0x000000010b0bc824 */ /* 0x000fe200078e0a0e */
[----:B------:R-:W-:Y:S01]  /*0ae0*/  ISETP.GE.AND P4, PT, R15, RZ, PT ;  /* 0x000000ff0f00720c */ /* 0x000fe20003f86270 */
[----:B------:R-:W-:Y:S02]  /*0af0*/  IMAD.MOV R14, RZ, RZ, -R8 ;  /* 0x000000ffff0e7224 */ /* 0x000fe400078e0a08 */
[----:B------:R-:W-:Y:S02]  /*0b00*/  IMAD R8, R35, R10, R12 ;  /* 0x0000000a23087224 */ /* 0x000fe400078e020c */
[----:B------:R-:W-:Y:S02]  /*0b10*/  @!P0 IMAD.IADD R5, R5, 0x1, -R35 ;  /* 0x0000000105058824 */ /* 0x000fe400078e0a23 */
[----:B------:R-:W-:-:S02]  /*0b20*/  IMAD.MOV.U32 R28, RZ, RZ, R11 ;  /* 0x000000ffff1c7224 */ /* 0x000fc400078e000b */
[----:B------:R-:W-:Y:S01]  /*0b30*/  @!P3 IMAD.IADD R9, R9, 0x1, -R35 ;  /* 0x000000010909b824 */ /* 0x000fe200078e0a23 */
[C---:B------:R-:W-:Y:S01]  /*0b40*/  ISETP.GT.U32.AND P3, PT, R35.reuse, R8, PT ;  /* 0x000000082300720c */ /* 0x040fe20003f64070 */
[C---:B------:R-:W-:Y:S01]  /*0b50*/  IMAD R10, R35.reuse, R14, R13 ;  /* 0x0000000e230a7224 */ /* 0x040fe200078e020d */
[C---:B------:R-:W-:Y:S01]  /*0b60*/  ISETP.GT.U32.AND P0, PT, R35.reuse, R5, PT ;  /* 0x000000052300720c */ /* 0x040fe20003f04070 */
[----:B------:R-:W-:Y:S01]  /*0b70*/  @!P6 IMAD.MOV R28, RZ, RZ, -R28 ;  /* 0x000000ffff1ce224 */ /* 0x000fe200078e0a1c */
[C---:B------:R-:W-:Y:S01]  /*0b80*/  ISETP.GT.U32.AND P6, PT, R35.reuse, R9, PT ;  /* 0x000000092300720c */ /* 0x040fe20003fc4070 */
[C---:B------:R-:W-:Y:S01]  /*0b90*/  VIADD R12, R6.reuse, 0xb ;  /* 0x0000000b060c7836 */ /* 0x040fe20000000000 */
[----:B------:R-:W-:Y:S01]  /*0ba0*/  @!P2 LOP3.LUT R28, RZ, R32, RZ, 0x33, !PT ;  /* 0x00000020ff1ca212 */ /* 0x000fe200078e33ff */
[C---:B------:R-:W-:Y:S01]  /*0bb0*/  VIADD R14, R6.reuse, 0x9 ;  /* 0x00000009060e7836 */ /* 0x040fe20000000000 */
[----:B------:R-:W-:Y:S01]  /*0bc0*/  ISETP.GT.U32.AND P2, PT, R35, R10, PT ;  /* 0x0000000a2300720c */ /* 0x000fe20003f44070 */
[----:B------:R-:W-:Y:S01]  /*0bd0*/  VIADD R32, R6, 0x1 ;  /* 0x0000000106207836 */ /* 0x000fe20000000000 */
[----:B------:R-:W-:Y:S01]  /*0be0*/  IABS R15, R12 ;  /* 0x0000000c000f7213 */ /* 0x000fe20000000000 */
[----:B----4-:R-:W-:Y:S01]  /*0bf0*/  IMAD R28, R28, UR5, RZ ;  /* 0x000000051c1c7c24 */ /* 0x010fe2000f8e02ff */
[----:B------:R-:W-:Y:S01]  /*0c00*/  IABS R18, R14 ;  /* 0x0000000e00127213 */ /* 0x000fe20000000000 */
[----:B------:R-:W-:-:S02]  /*0c10*/  @!P3 IMAD.IADD R8, R8, 0x1, -R35 ;  /* 0x000000010808b824 */ /* 0x000fc400078e0a23 */
[--C-:B------:R-:W-:Y:S01]  /*0c20*/  @!P0 IMAD.IADD R5, R5, 0x1, -R35.reuse ;  /* 0x0000000105058824 */ /* 0x100fe200078e0a23 */
[----:B------:R-:W-:Y:S01]  /*0c30*/  ISETP.GE.AND P0, PT, R17, RZ, PT ;  /* 0x000000ff1100720c */ /* 0x000fe20003f06270 */
[----:B------:R-:W-:Y:S01]  /*0c40*/  @!P6 IMAD.IADD R9, R9, 0x1, -R35 ;  /* 0x000000010909e824 */ /* 0x000fe200078e0a23 */
[----:B------:R-:W-:Y:S01]  /*0c50*/  ISETP.GT.U32.AND P3, PT, R35, R8, PT ;  /* 0x000000082300720c */ /* 0x000fe20003f64070 */
[----:B------:R-:W-:Y:S02]  /*0c60*/  IMAD.MOV.U32 R11, RZ, RZ, R5 ;  /* 0x000000ffff0b7224 */ /* 0x000fe400078e0005 */
[----:B------:R-:W-:Y:S02]  /*0c70*/  VIADD R5, R6, 0xa ;  /* 0x0000000a06057836 */ /* 0x000fe40000000000 */
[----:B------:R-:W-:Y:S02]  /*0c80*/  @!P2 IMAD.IADD R10, R10, 0x1, -R35 ;  /* 0x000000010a0aa824 */ /* 0x000fe400078e0a23 */
[----:B------:R-:W-:Y:S01]  /*0c90*/  IMAD.MOV.U32 R13, RZ, RZ, R9 ;  /* 0x000000ffff0d7224 */ /* 0x000fe200078e0009 */
[----:B------:R-:W-:Y:S01]  /*0ca0*/  IABS R17, R5 ;  /* 0x0000000500117213 */ /* 0x000fe20000000000 */
[----:B------:R-:W-:Y:S01]  /*0cb0*/  @!P1 IMAD.MOV R11, RZ, RZ, -R11 ;  /* 0x000000ffff0b9224 */ /* 0x000fe200078e0a0b */
[----:B------:R-:W-:Y:S01]  /*0cc0*/  ISETP.GE.AND P6, PT, R5, RZ, PT ;  /* 0x000000ff0500720c */ /* 0x000fe20003fc6270 */
[----:B------:R-:W-:Y:S01]  /*0cd0*/  @!P4 IMAD.MOV R13, RZ, RZ, -R13 ;  /* 0x000000ffff0dc224 */ /* 0x000fe200078e0a0d */
[----:B------:R-:W-:Y:S01]  /*0ce0*/  ISETP.GT.U32.AND P2, PT, R35, R10, PT ;  /* 0x0000000a2300720c */ /* 0x000fe20003f44070 */
[----:B------:R-:W-:Y:S01]  /*0cf0*/  IMAD.HI.U32 R5, R4, R15, RZ ;  /* 0x0000000f04057227 */ /* 0x000fe200078e00ff */
[----:B------:R-:W-:-:S02]  /*0d00*/  ISETP.GE.AND P4, PT, R14, RZ, PT ;  /* 0x000000ff0e00720c */ /* 0x000fc40003f86270 */
[----:B------:R-:W-:Y:S01]  /*0d10*/  ISETP.GE.AND P1, PT, R12, RZ, PT ;  /* 0x000000ff0c00720c */ /* 0x000fe20003f26270 */
[----:B------:R-:W-:Y:S02]  /*0d20*/  VIADD R14, R6, 0x8 ;  /* 0x00000008060e7836 */ /* 0x000fe40000000000 */
[----:B------:R-:W-:-:S03]  /*0d30*/  IMAD.HI.U32 R9, R4, R17, RZ ;  /* 0x0000001104097227 */ /* 0x000fc600078e00ff */
[----:B------:R-:W-:Y:S01]  /*0d40*/  IABS R19, R14 ;  /* 0x0000000e00137213 */ /* 0x000fe20000000000 */
[----:B------:R-:W-:Y:S02]  /*0d50*/  IMAD.MOV R16, RZ, RZ, -R5 ;  /* 0x000000ffff107224 */ /* 0x000fe400078e0a05 */
[----:B------:R-:W-:Y:S01]  /*0d60*/  @!P3 IMAD.IADD R8, R8, 0x1, -R35 ;  /* 0x000000010808b824 */ /* 0x000fe200078e0a23 */
[----:B------:R-:W-:Y:S01]  /*0d70*/  ISETP.GE.AND P3, PT, R14, RZ, PT ;  /* 0x000000ff0e00720c */ /* 0x000fe20003f66270 */
[----:B------:R-:W-:Y:S02]  /*0d80*/  IMAD.MOV R14, RZ, RZ, -R9 ;  /* 0x000000ffff0e7224 */ /* 0x000fe400078e0a09 */
[C---:B------:R-:W-:Y:S02]  /*0d90*/  IMAD R5, R35.reuse, R16, R15 ;  /* 0x0000001023057224 */ /* 0x040fe400078e020f */
[----:B------:R-:W-:Y:S02]  /*0da0*/  IMAD R9, R35, R14, R17 ;  /* 0x0000000e23097224 */ /* 0x000fe400078e0211 */
[----:B------:R-:W-:-:S02]  /*0db0*/  IMAD.MOV.U32 R15, RZ, RZ, R8 ;  /* 0x000000ffff0f7224 */ /* 0x000fc400078e0008 */
[----:B------:R-:W-:Y:S01]  /*0dc0*/  @!P2 IMAD.IADD R10, R10, 0x1, -R35 ;  /* 0x000000010a0aa824 */ /* 0x000fe200078e0a23 */
[C---:B------:R-:W-:Y:S01]  /*0dd0*/  ISETP.GT.U32.AND P2, PT, R35.reuse, R5, PT ;  /* 0x000000052300720c */ /* 0x040fe20003f44070 */
[----:B------:R-:W-:Y:S01]  /*0de0*/  @!P5 IMAD.MOV R15, RZ, RZ, -R15 ;  /* 0x000000ffff0fd224 */ /* 0x000fe200078e0a0f */
[----:B------:R-:W-:Y:S01]  /*0df0*/  ISETP.GT.U32.AND P5, PT, R35, R9, PT ;  /* 0x000000092300720c */ /* 0x000fe20003fa4070 */
[----:B------:R-:W-:Y:S01]  /*0e00*/  IMAD.MOV.U32 R16, RZ, RZ, R19 ;  /* 0x000000ffff107224 */ /* 0x000fe200078e0013 */
[----:B------:R-:W-:Y:S01]  /*0e10*/  IABS R19, R27 ;  /* 0x0000001b00137213 */ /* 0x000fe20000000000 */
[----:B------:R-:W-:Y:S02]  /*0e20*/  VIADD R14, R6, 0x7 ;  /* 0x00000007060e7836 */ /* 0x000fe40000000000 */
[----:B------:R-:W-:Y:S02]  /*0e30*/  IMAD.MOV.U32 R17, RZ, RZ, R10 ;  /* 0x000000ffff117224 */ /* 0x000fe400078e000a */
[----:B------:R-:W-:-:S04]  /*0e40*/  IMAD.HI.U32 R8, R4, R16, RZ ;  /* 0x0000001004087227 */ /* 0x000fc800078e00ff */
[--C-:B------:R-:W-:Y:S02]  /*0e50*/  @!P2 IMAD.IADD R5, R5, 0x1, -R35.reuse ;  /* 0x000000010505a824 */ /* 0x100fe400078e0a23 */
[----:B------:R-:W-:Y:S02]  /*0e60*/  @!P5 IMAD.IADD R9, R9, 0x1, -R35 ;  /* 0x000000010909d824 */ /* 0x000fe400078e0a23 */
[----:B------:R-:W-:Y:S01]  /*0e70*/  @!P0 IMAD.MOV R17, RZ, RZ, -R17 ;  /* 0x000000ffff118224 */ /* 0x000fe200078e0a11 */
[C---:B------:R-:W-:Y:S01]  /*0e80*/  ISETP.GT.U32.AND P2, PT, R35.reuse, R5, PT ;  /* 0x000000052300720c */ /* 0x040fe20003f44070 */
[----:B------:R-:W-:Y:S01]  /*0e90*/  IMAD.HI.U32 R12, R4, R18, RZ ;  /* 0x00000012040c7227 */ /* 0x000fe200078e00ff */
[----:B------:R-:W-:Y:S02]  /*0ea0*/  ISETP.GE.AND P0, PT, R14, RZ, PT ;  /* 0x000000ff0e00720c */ /* 0x000fe40003f06270 */
[----:B------:R-:W-:Y:S01]  /*0eb0*/  IABS R14, R14 ;  /* 0x0000000e000e7213 */ /* 0x000fe20000000000 */
[----:B------:R-:W-:Y:S01]  /*0ec0*/  IMAD.MOV R8, RZ, RZ, -R8 ;  /* 0x000000ffff087224 */ /* 0x000fe200078e0a08 */
[----:B------:R-:W-:Y:S01]  /*0ed0*/  ISETP.GT.U32.AND P5, PT, R35, R9, PT ;  /* 0x000000092300720c */ /* 0x000fe20003fa4070 */
[----:B------:R-:W-:-:S02]  /*0ee0*/  IMAD.MOV R12, RZ, RZ, -R12 ;  /* 0x000000ffff0c7224 */ /* 0x000fc400078e0a0c */
[C---:B------:R-:W-:Y:S02]  /*0ef0*/  IMAD R8, R35.reuse, R8, R16 ;  /* 0x0000000823087224 */ /* 0x040fe400078e0210 */
[----:B------:R-:W-:Y:S02]  /*0f00*/  IMAD.MOV.U32 R16, RZ, RZ, R14 ;  /* 0x000000ffff107224 */ /* 0x000fe400078e000e */
[----:B------:R-:W-:Y:S01]  /*0f10*/  IMAD R12, R35, R12, R18 ;  /* 0x0000000c230c7224 */ /* 0x000fe200078e0212 */
[----:B------:R-:W-:Y:S01]  /*0f20*/  IABS R18, R25 ;  /* 0x0000001900127213 */ /* 0x000fe20000000000 */
[----:B------:R-:W-:-:S04]  /*0f30*/  IMAD.HI.U32 R10, R4, R16, RZ ;  /* 0x00000010040a7227 */ /* 0x000fc800078e00ff */
[--C-:B------:R-:W-:Y:S01]  /*0f40*/  @!P2 IMAD.IADD R5, R5, 0x1, -R35.reuse ;  /* 0x000000010505a824 */ /* 0x100fe200078e0a23 */
[----:B------:R-:W-:Y:S01]  /*0f50*/  ISETP.GT.U32.AND P2, PT, R35, R12, PT ;  /* 0x0000000c2300720c */ /* 0x000fe20003f44070 */
[----:B------:R-:W-:Y:S02]  /*0f60*/  IMAD.MOV R10, RZ, RZ, -R10 ;  /* 0x000000ffff0a7224 */ /* 0x000fe400078e0a0a */
[----:B------:R-:W-:Y:S01]  /*0f70*/  @!P5 IMAD.IADD R9, R9, 0x1, -R35 ;  /* 0x000000010909d824 */ /* 0x000fe200078e0a23 */
[C---:B------:R-:W-:Y:S01]  /*0f80*/  ISETP.GT.U32.AND P5, PT, R35.reuse, R8, PT ;  /* 0x000000082300720c */ /* 0x040fe20003fa4070 */
[----:B------:R-:W-:Y:S02]  /*0f90*/  IMAD R10, R35, R10, R16 ;  /* 0x0000000a230a7224 */ /* 0x000fe400078e0210 */
[----:B------:R-:W-:-:S04]  /*0fa0*/  IMAD.HI.U32 R16, R4, R19, RZ ;  /* 0x0000001304107227 */ /* 0x000fc800078e00ff */
[----:B------:R-:W-:-:S04]  /*0fb0*/  IMAD.HI.U32 R14, R4, R18, RZ ;  /* 0x00000012040e7227 */ /* 0x000fc800078e00ff */
[----:B------:R-:W-:Y:S02]  /*0fc0*/  IMAD.MOV R16, RZ, RZ, -R16 ;  /* 0x000000ffff107224 */ /* 0x000fe400078e0a10 */
[----:B------:R-:W-:Y:S02]  /*0fd0*/  IMAD.MOV R14, RZ, RZ, -R14 ;  /* 0x000000ffff0e7224 */ /* 0x000fe400078e0a0e */
[----:B------:R-:W-:Y:S01]  /*0fe0*/  @!P2 IMAD.IADD R12, R12, 0x1, -R35 ;  /* 0x000000010c0ca824 */ /* 0x000fe200078e0a23 */
[C---:B------:R-:W-:Y:S01]  /*0ff0*/  ISETP.GT.U32.AND P2, PT, R35.reuse, R10, PT ;  /* 0x0000000a2300720c */ /* 0x040fe20003f44070 */
[C---:B------:R-:W-:Y:S02]  /*1000*/  IMAD R16, R35.reuse, R16, R19 ;  /* 0x0000001023107224 */ /* 0x040fe400078e0213 */
[----:B------:R-:W-:Y:S02]  /*1010*/  IMAD.MOV.U32 R19, RZ, RZ, R5 ;  /* 0x000000ffff137224 */ /* 0x000fe400078e0005 */
[----:B------:R-:W-:Y:S01]  /*1020*/  @!P5 IMAD.IADD R8, R8, 0x1, -R35 ;  /* 0x000000010808d824 */ /* 0x000fe200078e0a23 */
[C---:B------:R-:W-:Y:S01]  /*1030*/  ISETP.GT.U32.AND P5, PT, R35.reuse, R12, PT ;  /* 0x0000000c2300720c */ /* 0x040fe20003fa4070 */
[----:B------:R-:W-:-:S02]  /*1040*/  IMAD R14, R35, R14, R18 ;  /* 0x0000000e230e7224 */ /* 0x000fc400078e0212 */
[----:B------:R-:W-:Y:S02]  /*1050*/  IMAD.MOV.U32 R21, RZ, RZ, R9 ;  /* 0x000000ffff157224 */ /* 0x000fe400078e0009 */
[----:B------:R-:W-:Y:S01]  /*1060*/  @!P1 IMAD.MOV R19, RZ, RZ, -R19 ;  /* 0x000000ffff139224 */ /* 0x000fe200078e0a13 */
[----:B------:R-:W-:Y:S01]  /*1070*/  ISETP.GT.U32.AND P1, PT, R35, R8, PT ;  /* 0x000000082300720c */ /* 0x000fe20003f24070 */
[----:B------:R-:W-:-:S04]  /*1080*/  IMAD.HI.U32 R18, R4, R20, RZ ;  /* 0x0000001404127227 */ /* 0x000fc800078e00ff */
[----:B------:R-:W-:Y:S01]  /*1090*/  @!P6 IMAD.MOV R21, RZ, RZ, -R21 ;  /* 0x000000ffff15e224 */ /* 0x000fe200078e0a15 */
[----:B------:R-:W-:Y:S01]  /*10a0*/  ISETP.GT.U32.AND P6, PT, R35, R14, PT ;  /* 0x0000000e2300720c */ /* 0x000fe20003fc4070 */
[----:B------:R-:W-:-:S04]  /*10b0*/  IMAD.HI.U32 R5, R4, R22, RZ ;  /* 0x0000001604057227 */ /* 0x000fc800078e00ff */
[----:B------:R-:W-:Y:S02]  /*10c0*/  IMAD.MOV R18, RZ, RZ, -R18 ;  /* 0x000000ffff127224 */ /* 0x000fe400078e0a12 */
[----:B------:R-:W-:Y:S02]  /*10d0*/  IMAD.MOV R23, RZ, RZ, -R5 ;  /* 0x000000ffff177224 */ /* 0x000fe400078e0a05 */
[----:B------:R-:W-:-:S04]  /*10e0*/  IMAD.HI.U32 R5, R4, R24, RZ ;  /* 0x0000001804057227 */ /* 0x000fc800078e00ff */
[C---:B------:R-:W-:Y:S02]  /*10f0*/  IMAD R18, R35.reuse, R18, R20 ;  /* 0x0000001223127224 */ /* 0x040fe400078e0214 */
[----:B------:R-:W-:Y:S02]  /*1100*/  IMAD.MOV R5, RZ, RZ, -R5 ;  /* 0x000000ffff057224 */ /* 0x000fe400078e0a05 */
[--C-:B------:R-:W-:Y:S01]  /*1110*/  @!P5 IMAD.IADD R12, R12, 0x1, -R35.reuse ;  /* 0x000000010c0cd824 */ /* 0x100fe200078e0a23 */
[C---:B------:R-:W-:Y:S01]  /*1120*/  ISETP.GT.U32.AND P5, PT, R35.reuse, R16, PT ;  /* 0x000000102300720c */ /* 0x040fe20003fa4070 */
[--C-:B------:R-:W-:Y:S01]  /*1130*/  @!P1 IMAD.IADD R8, R8, 0x1, -R35.reuse ;  /* 0x0000000108089824 */ /* 0x100fe200078e0a23 */
[C---:B------:R-:W-:Y:S01]  /*1140*/  ISETP.GT.U32.AND P1, PT, R35.reuse, R18, PT ;  /* 0x000000122300720c */ /* 0x040fe20003f24070 */
[----:B------:R-:W-:Y:S02]  /*1150*/  IMAD R20, R35, R23, R22 ;  /* 0x0000001723147224 */ /* 0x000fe400078e0216 */
[----:B------:R-:W-:-:S02]  /*1160*/  @!P2 IMAD.IADD R10, R10, 0x1, -R35 ;  /* 0x000000010a0aa824 */ /* 0x000fc400078e0a23 */
[C---:B------:R-:W-:Y:S01]  /*1170*/  IMAD R22, R35.reuse, R5, R24 ;  /* 0x0000000523167224 */ /* 0x040fe200078e0218 */
[----:B------:R-:W-:Y:S01]  /*1180*/  IABS R24, R32 ;  /* 0x0000002000187213 */ /* 0x000fe20000000000 */
[----:B------:R-:W-:Y:S01]  /*1190*/  @!P6 IMAD.IADD R14, R14, 0x1, -R35 ;  /* 0x000000010e0ee824 */ /* 0x000fe200078e0a23 */
[----:B------:R-:W-:Y:S01]  /*11a0*/  ISETP.GT.U32.AND P2, PT, R35, R10, PT ;  /* 0x0000000a2300720c */ /* 0x000fe20003f44070 */
[----:B------:R-:W-:Y:S01]  /*11b0*/  IMAD.MOV.U32 R23, RZ, RZ, R12 ;  /* 0x000000ffff177224 */ /* 0x000fe200078e000c */
[----:B------:R-:W-:Y:S01]  /*11c0*/  ISETP.GE.AND P6, PT, R25, RZ, PT ;  /* 0x000000ff1900720c */ /* 0x000fe20003fc6270 */
[----:B------:R-:W-:-:S04]  /*11d0*/  IMAD.HI.U32 R5, R4, R24, RZ ;  /* 0x0000001804057227 */ /* 0x000fc800078e00ff */
[----:B------:R-:W-:Y:S01]  /*11e0*/  @!P4 IMAD.MOV R23, RZ, RZ, -R23 ;  /* 0x000000ffff17c224 */ /* 0x000fe200078e0a17 */
[C---:B------:R-:W-:Y:S01]  /*11f0*/  ISETP.GT.U32.AND P4, PT, R35.reuse, R14, PT ;  /* 0x0000000e2300720c */ /* 0x040fe20003f84070 */
[----:B------:R-:W-:Y:S02]  /*1200*/  IMAD.MOV R5, RZ, RZ, -R5 ;  /* 0x000000ffff057224 */ /* 0x000fe400078e0a05 */
[--C-:B------:R-:W-:Y:S01]  /*1210*/  @!P5 IMAD.IADD R16, R16, 0x1, -R35.reuse ;  /* 0x000000011010d824 */ /* 0x100fe200078e0a23 */
[----:B------:R-:W-:Y:S01]  /*1220*/  ISETP.GT.U32.AND P5, PT, R35, R22, PT ;  /* 0x000000162300720c */ /* 0x000fe20003fa4070 */
[----:B------:R-:W-:Y:S01]  /*1230*/  @!P1 IMAD.IADD R18, R18, 0x1, -R35 ;  /* 0x0000000112129824 */ /* 0x000fe200078e0a23 */
[----:B------:R-:W-:Y:S01]  /*1240*/  ISETP.GE.AND P1, PT, R27, RZ, PT ;  /* 0x000000ff1b00720c */ /* 0x000fe20003f26270 */
[----:B------:R-:W-:Y:S01]  /*1250*/  IMAD.MOV.U32 R25, RZ, RZ, R8 ;  /* 0x000000ffff197224 */ /* 0x000fe200078e0008 */
[----:B------:R-:W-:Y:S01]  /*1260*/  LOP3.LUT R8, R0, 0x7, RZ, 0xc0, !PT ;  /* 0x0000000700087812 */ /* 0x000fe200078ec0ff */
[C---:B------:R-:W-:Y:S01]  /*1270*/  IMAD R24, R35.reuse, R5, R24 ;  /* 0x0000000523187224 */ /* 0x040fe200078e0218 */
[----:B------:R-:W-:Y:S01]  /*1280*/  SHF.R.S32.HI R5, RZ, 0x2, R0 ;  /* 0x00000002ff057819 */ /* 0x000fe20000011400 */
[----:B------:R-:W-:Y:S01]  /*1290*/  @!P3 IMAD.MOV R25, RZ, RZ, -R25 ;  /* 0x000000ffff19b224 */ /* 0x000fe200078e0a19 */
[C---:B------:R-:W-:Y:S01]  /*12a0*/  ISETP.GT.U32.AND P3, PT, R35.reuse, R18, PT ;  /* 0x000000122300720c */ /* 0x040fe20003f64070 */
[----:B------:R-:W-:Y:S01]  /*12b0*/  @!P2 IMAD.IADD R10, R10, 0x1, -R35 ;  /* 0x000000010a0aa824 */ /* 0x000fe200078e0a23 */
[----:B------:R-:W-:Y:S01]  /*12c0*/  ISETP.GT.U32.AND P2, PT, R35, R20, PT ;  /* 0x000000142300720c */ /* 0x000fe20003f44070 */
[----:B------:R-:W-:Y:S01]  /*12d0*/  IMAD.HI.U32 R4, R4, R26, RZ ;  /* 0x0000001a04047227 */ /* 0x000fe200078e00ff */
[----:B------:R-:W-:-:S03]  /*12e0*/  SGXT R5, R5, 0x1 ;  /* 0x000000010505781a */ /* 0x000fc60000000200 */
[--C-:B------:R-:W-:Y:S01]  /*12f0*/  @!P4 IMAD.IADD R14, R14, 0x1, -R35.reuse ;  /* 0x000000010e0ec824 */ /* 0x100fe200078e0a23 */
[----:B------:R-:W-:Y:S01]  /*1300*/  ISETP.GT.U32.AND P4, PT, R35, R24, PT ;  /* 0x000000182300720c */ /* 0x000fe20003f84070 */
[----:B------:R-:W-:Y:S01]  /*1310*/  IMAD.MOV R4, RZ, RZ, -R4 ;  /* 0x000000ffff047224 */ /* 0x000fe200078e0a04 */
[----:B------:R-:W-:Y:S01]  /*1320*/  LOP3.LUT R9, R5, 0x90, RZ, 0xc0, !PT ;  /* 0x0000009005097812 */ /* 0x000fe200078ec0ff */
[--C-:B------:R-:W-:Y:S02]  /*1330*/  @!P5 IMAD.IADD R22, R22, 0x1, -R35.reuse ;  /* 0x000000011616d824 */ /* 0x100fe400078e0a23 */
[C---:B------:R-:W-:Y:S02]  /*1340*/  IMAD R26, R35.reuse, R4, R26 ;  /* 0x00000004231a7224 */ /* 0x040fe400078e021a */
[--C-:B------:R-:W-:Y:S01]  /*1350*/  @!P3 IMAD.IADD R18, R18, 0x1, -R35.reuse ;  /* 0x000000011212b824 */ /* 0x100fe200078e0a23 */
[C---:B------:R-:W-:Y:S01]  /*1360*/  ISETP.GT.U32.AND P5, PT, R35.reuse, R22, PT ;  /* 0x000000162300720c */ /* 0x040fe20003fa4070 */
[--C-:B------:R-:W-:Y:S01]  /*1370*/  @!P2 IMAD.IADD R20, R20, 0x1, -R35.reuse ;  /* 0x000000011414a824 */ /* 0x100fe200078e0a23 */
[C---:B------:R-:W-:Y:S01]  /*1380*/  ISETP.GT.U32.AND P3, PT, R35.reuse, R26, PT ;  /* 0x0000001a2300720c */ /* 0x040fe20003f64070 */
[----:B------:R-:W-:Y:S01]  /*1390*/  IMAD.MOV.U32 R27, RZ, RZ, R10 ;  /* 0x000000ffff1b7224 */ /* 0x000fe200078e000a */
[----:B------:R-:W-:Y:S01]  /*13a0*/  ISETP.GT.U32.AND P2, PT, R35, R16, PT ;  /* 0x000000102300720c */ /* 0x000fe20003f44070 */
[----:B------:R-:W-:-:S02]  /*13b0*/  @!P4 IMAD.IADD R24, R24, 0x1, -R35 ;  /* 0x000000011818c824 */ /* 0x000fc400078e0a23 */
[----:B------:R-:W-:Y:S01]  /*13c0*/  @!P0 IMAD.MOV R27, RZ, RZ, -R27 ;  /* 0x000000ffff1b8224 */ /* 0x000fe200078e0a1b */
[C---:B------:R-:W-:Y:S01]  /*13d0*/  ISETP.GT.U32.AND P0, PT, R35.reuse, R20, PT ;  /* 0x000000142300720c */ /* 0x040fe20003f04070 */
[C---:B------:R-:W-:Y:S01]  /*13e0*/  IMAD.SHL.U32 R5, R0.reuse, 0x40, RZ ;  /* 0x0000004000057824 */ /* 0x040fe200078e00ff */
[----:B------:R-:W-:Y:S01]  /*13f0*/  ISETP.GT.U32.AND P4, PT, R35, R24, PT ;  /* 0x000000182300720c */ /* 0x000fe20003f84070 */
[----:B------:R-:W-:Y:S02]  /*1400*/  IMAD.SHL.U32 R4, R0, 0x20, RZ ;  /* 0x0000002000047824 */ /* 0x000fe400078e00ff */
[--C-:B------:R-:W-:Y:S01]  /*1410*/  @!P5 IMAD.IADD R22, R22, 0x1, -R35.reuse ;  /* 0x000000011616d824 */ /* 0x100fe200078e0a23 */
[----:B------:R-:W-:Y:S01]  /*1420*/  ISETP.GE.AND P5, PT, R31, RZ, PT ;  /* 0x000000ff1f00720c */ /* 0x000fe20003fa6270 */
[--C-:B------:R-:W-:Y:S01]  /*1430*/  @!P3 IMAD.IADD R26, R26, 0x1, -R35.reuse ;  /* 0x000000011a1ab824 */ /* 0x100fe200078e0a23 */
[----:B------:R-:W-:Y:S01]  /*1440*/  LOP3.LUT R31, R5, 0x800, RZ, 0xc0, !PT ;  /* 0x00000800051f7812 */ /* 0x000fe200078ec0ff */
[--C-:B------:R-:W-:Y:S01]  /*1450*/  @!P2 IMAD.IADD R16, R16, 0x1, -R35.reuse ;  /* 0x000000011010a824 */ /* 0x100fe200078e0a23 */
[----:B------:R-:W-:Y:S01]  /*1460*/  ISETP.GE.AND P2, PT, R29, RZ, PT ;  /* 0x000000ff1d00720c */ /* 0x000fe20003f46270 */
[----:B------:R-:W-:Y:S01]  /*1470*/  @!P6 IMAD.MOV R14, RZ, RZ, -R14 ;  /* 0x000000ffff0ee224 */ /* 0x000fe200078e0a0e */
[----:B------:R-:W-:Y:S01]  /*1480*/  LOP3.LUT R29, R9, 0x60, R4, 0xf8, !PT ;  /* 0x00000060091d7812 */ /* 0x000fe200078ef804 */
[C---:B------:R-:W-:Y:S01]  /*1490*/  IMAD.SHL.U32 R4, R0.reuse, 0x2, RZ ;  /* 0x0000000200047824 */ /* 0x040fe200078e00ff */
[----:B------:R-:W-:Y:S01]  /*14a0*/  ISETP.GT.U32.AND P3, PT, R35, R26, PT ;  /* 0x0000001a2300720c */ /* 0x000fe20003f64070 */
[----:B------:R-:W-:Y:S01]  /*14b0*/  IMAD.SHL.U32 R9, R0, 0x10, RZ ;  /* 0x0000001000097824 */ /* 0x000fe200078e00ff */
[----:B------:R-:W-:Y:S01]  /*14c0*/  ISETP.GE.AND P6, PT, R6, RZ, PT ;  /* 0x000000ff0600720c */ /* 0x000fe20003fc6270 */
[--C-:B------:R-:W-:Y:S01]  /*14d0*/  @!P0 IMAD.IADD R20, R20, 0x1, -R35.reuse ;  /* 0x0000000114148824 */ /* 0x100fe200078e0a23 */
[----:B------:R-:W-:Y:S01]  /*14e0*/  ISETP.GE.AND P0, PT, R30, RZ, PT ;  /* 0x000000ff1e00720c */ /* 0x000fe20003f06270 */
[----:B------:R-:W-:Y:S01]  /*14f0*/  @!P4 IMAD.IADD R24, R24, 0x1, -R35 ;  /* 0x000000011818c824 */ /* 0x000fe200078e0a23 */
[----:B------:R-:W-:Y:S01]  /*1500*/  ISETP.GE.AND P4, PT, R32, RZ, PT ;  /* 0x000000ff2000720c */ /* 0x000fe20003f86270 */
[C---:B------:R-:W-:Y:S01]  /*1510*/  IMAD R12, R8.reuse, 0x100, R31 ;  /* 0x00000100080c7824 */ /* 0x040fe200078e021f */
[----:B------:R-:W-:Y:S01]  /*1520*/  LOP3.LUT R9, R9, 0x100, RZ, 0xc0, !PT ;  /* 0x0000010009097812 */ /* 0x000fe200078ec0ff */
[----:B------:R-:W-:Y:S01]  /*1530*/  IMAD.SHL.U32 R31, R8, 0x10, RZ ;  /* 0x00000010081f7824 */ /* 0x000fe200078e00ff */
[----:B------:R-:W-:Y:S01]  /*1540*/  SHF.R.S32.HI R8, RZ, 0x1f, R7 ;  /* 0x0000001fff087819 */ /* 0x000fe20000011407 */
[----:B------:R-:W-:Y:S01]  /*1550*/  @!P1 IMAD.MOV R16, RZ, RZ, -R16 ;  /* 0x000000ffff109224 */ /* 0x000fe200078e0a10 */
[----:B------:R-:W-:Y:S01]  /*1560*/  LOP3.LUT R10, R29, 0x10, R4, 0x78, !PT ;  /* 0x000000101d0a7812 */ /* 0x000fe200078e7804 */
[----:B------:R-:W-:Y:S01]  /*1570*/  @!P3 IMAD.IADD R26, R26, 0x1, -R35 ;  /* 0x000000011a1ab824 */ /* 0x000fe200078e0a23 */
[----:B------:R-:W-:Y:S01]  /*1580*/  LEA.HI R41, R8, R7, RZ, 0x7 ;  /* 0x0000000708297211 */ /* 0x000fe200078f38ff */
[----:B------:R-:W-:Y:S01]  /*1590*/  @!P2 IMAD.MOV R18, RZ, RZ, -R18 ;  /* 0x000000ffff12a224 */ /* 0x000fe200078e0a12 */
[----:B------:R-:W-:Y:S01]  /*15a0*/  IADD3 R8, PT, PT, R10, UR6, R9 ;  /* 0x000000060a087c10 */ /* 0x000fe2000fffe009 */
[----:B------:R-:W-:Y:S01]  /*15b0*/  @!P0 IMAD.MOV R20, RZ, RZ, -R20 ;  /* 0x000000ffff148224 */ /* 0x000fe200078e0a14 */
[----:B------:R-:W-:Y:S01]  /*15c0*/  LOP3.LUT R31, R31, 0x30, R4, 0x78, !PT ;  /* 0x000000301f1f7812 */ /* 0x000fe200078e7804 */
[----:B------:R-:W-:Y:S01]  /*15d0*/  @!P5 IMAD.MOV R22, RZ, RZ, -R22 ;  /* 0x000000ffff16d224 */ /* 0x000fe200078e0a16 */
[----:B------:R-:W-:Y:S01]  /*15e0*/  LOP3.LUT R9, R0, 0x3f, RZ, 0xc0, !PT ;  /* 0x0000003f00097812 */ /* 0x000fe200078ec0ff */
[----:B------:R-:W-:Y:S01]  /*15f0*/  @!P4 IMAD.MOV R24, RZ, RZ, -R24 ;  /* 0x000000ffff18c224 */ /* 0x000fe200078e0a18 */
[----:B------:R-:W-:Y:S01]  /*1600*/  ISETP.NE.AND P3, PT, R33, RZ, PT ;  /* 0x000000ff2100720c */ /* 0x000fe20003f65270 */
[----:B------:R-:W-:Y:S01]  /*1610*/  IMAD.IADD R7, R12, 0x1, R31 ;  /* 0x000000010c077824 */ /* 0x000fe200078e021f */
[C---:B------:R-:W-:Y:S01]  /*1620*/  LOP3.LUT R10, R9.reuse, 0x40, RZ, 0xfc, !PT ;  /* 0x00000040090a7812 */ /* 0x040fe200078efcff */
[----:B------:R-:W-:Y:S01]  /*1630*/  @!P6 IMAD.MOV R26, RZ, RZ, -R26 ;  /* 0x000000ffff1ae224 */ /* 0x000fe200078e0a1a */
[----:B------:R-:W-:Y:S01]  /*1640*/  LOP3.LUT R12, RZ, R33, RZ, 0x33, !PT ;  /* 0x00000021ff0c7212 */ /* 0x000fe200078e33ff */
[----:B--2---:R-:W-:Y:S01]  /*1650*/  IMAD R54, R9, UR7, RZ ;  /* 0x0000000709367c24 */ /* 0x004fe2000f8e02ff */
[----:B------:R-:W-:Y:S01]  /*1660*/  LEA R138, P0, R28, UR12, 0x1 ;  /* 0x0000000c1c8a7c11 */ /* 0x000fe2000f8008ff */
[----:B------:R-:W-:Y:S01]  /*1670*/  IMAD R106, R10, UR7, RZ ;  /* 0x000000070a6a7c24 */ /* 0x000fe2000f8e02ff */
[----:B------:R-:W-:Y:S01]  /*1680*/  SEL R14, R12, R14, !P3 ;  /* 0x0000000e0c0e7207 */ /* 0x000fe20005800000 */
[----:B------:R-:W-:Y:S01]  /*1690*/  IMAD.WIDE R54, R54, 0x2, RZ ;  /* 0x0000000236367825 */ /* 0x000fe200078e02ff */
[C---:B------:R-:W-:Y:S01]  /*16a0*/  SEL R16, R12.reuse, R16, !P3 ;  /* 0x000000100c107207 */ /* 0x040fe20005800000 */
[----:B------:R-:W-:Y:S01]  /*16b0*/  USHF.L.U32 UR7, UR7, 0x7, URZ ;  /* 0x0000000707077899 */ /* 0x000fe200080006ff */
[----:B------:R-:W-:Y:S01]  /*16c0*/  SEL R18, R12, R18, !P3 ;  /* 0x000000120c127207 */ /* 0x000fe20005800000 */
[----:B------:R-:W-:Y:S01]  /*16d0*/  IMAD.WIDE R106, R106, 0x2, RZ ;  /* 0x000000026a6a7825 */ /* 0x000fe200078e02ff */
[----:B------:R-:W-:-:S02]  /*16e0*/  SEL R20, R12, R20, !P3 ;  /* 0x000000140c147207 */ /* 0x000fc40005800000 */
[----:B------:R-:W-:Y:S01]  /*16f0*/  SEL R22, R12, R22, !P3 ;  /* 0x000000160c167207 */ /* 0x000fe20005800000 */
[----:B-----5:R-:W-:Y:S01]  /*1700*/  IMAD R87, R14, UR4, RZ ;  /* 0x000000040e577c24 */ /* 0x020fe2000f8e02ff */
[----:B------:R-:W-:Y:S01]  /*1710*/  SEL R24, R12, R24, !P3 ;  /* 0x000000180c187207 */ /* 0x000fe20005800000 */
[----:B------:R-:W-:Y:S01]  /*1720*/  IMAD R85, R16, UR4, RZ ;  /* 0x0000000410557c24 */ /* 0x000fe2000f8e02ff */
        /* <DEDUP_REMOVED lines=8> */
[C---:B------:R-:W-:Y:S01]  /*17b0*/  SEL R19, R12.reuse, R19, !P3 ;  /* 0x000000130c137207 */ /* 0x040fe20005800000 */
        /* <DEDUP_REMOVED lines=9> */
[----:B------:R-:W-:Y:S01]  /*1850*/  SEL R12, R12, R26, !P3 ;  /* 0x0000001a0c0c7207 */ /* 0x000fe20005800000 */
[----:B------:R-:W-:Y:S01]  /*1860*/  IMAD R21, R21, UR4, RZ ;  /* 0x0000000415157c24 */ /* 0x000fe2000f8e02ff */
[----:B------:R-:W-:Y:S01]  /*1870*/  LEA.HI.X.SX32 R139, R28, UR13, 0x1, P0 ;  /* 0x0000000d1c8b7c11 */ /* 0x000fe200080f0eff */
[----:B------:R-:W-:Y:S01]  /*1880*/  IMAD R23, R23, UR4, RZ ;  /* 0x0000000417177c24 */ /* 0x000fe2000f8e02ff */
[----:B------:R-:W-:Y:S01]  /*1890*/  LOP3.LUT R14, R3, 0x14, RZ, 0xfc, !PT ;  /* 0x00000014030e7812 */ /* 0x000fe200078efcff */
[----:B------:R-:W-:Y:S01]  /*18a0*/  IMAD R25, R25, UR4, RZ ;  /* 0x0000000419197c24 */ /* 0x000fe2000f8e02ff */
[----:B------:R-:W-:Y:S01]  /*18b0*/  LOP3.LUT R16, R3, 0x1c, RZ, 0xfc, !PT ;  /* 0x0000001c03107812 */ /* 0x000fe200078efcff */
[----:B------:R-:W-:Y:S01]  /*18c0*/  IMAD R27, R27, UR4, RZ ;  /* 0x000000041b1b7c24 */ /* 0x000fe2000f8e02ff */
[C---:B------:R-:W-:Y:S01]  /*18d0*/  LOP3.LUT R18, R3.reuse, 0x24, RZ, 0xfc, !PT ;  /* 0x0000002403127812 */ /* 0x040fe200078efcff */
[----:B------:R-:W-:Y:S01]  /*18e0*/  IMAD R29, R12, UR4, RZ ;  /* 0x000000040c1d7c24 */ /* 0x000fe2000f8e02ff */
[----:B------:R-:W-:Y:S01]  /*18f0*/  LOP3.LUT R20, R3, 0x2c, RZ, 0xfc, !PT ;  /* 0x0000002c03147812 */ /* 0x000fe200078efcff */
[--C-:B------:R-:W-:Y:S01]  /*1900*/  IMAD.WIDE R118, R87, 0x2, R106.reuse ;  /* 0x0000000257767825 */ /* 0x100fe200078e026a */
[----:B------:R-:W-:Y:S01]  /*1910*/  LOP3.LUT R22, R3, 0x34, RZ, 0xfc, !PT ;  /* 0x0000003403167812 */ /* 0x000fe200078efcff */
[----:B------:R-:W0:Y:S01]  /*1920*/  LDCU.64 UR4, c[0x0][0x388] ;  /* 0x00007100ff0477ac */ /* 0x000e220008000a00 */
[----:B------:R-:W-:Y:S01]  /*1930*/  LEA.HI R24, R0, 0x3c, RZ, 0x1c ;  /* 0x0000003c00187811 */ /* 0x000fe200078fe0ff */
[----:B------:R-:W-:Y:S01]  /*1940*/  IMAD.WIDE R116, R85, 0x2, R106 ;  /* 0x0000000255747825 */ /* 0x000fe200078e026a */
[----:B------:R-:W-:-:S02]  /*1950*/  LOP3.LUT R26, R3, 0x44, RZ, 0xfc, !PT ;  /* 0x00000044031a7812 */ /* 0x000fc400078efcff */
[----:B------:R-:W-:Y:S01]  /*1960*/  LOP3.LUT R28, R3, 0x4c, RZ, 0xfc, !PT ;  /* 0x0000004c031c7812 */ /* 0x000fe200078efcff */
[--C-:B------:R-:W-:Y:S01]  /*1970*/  IMAD.WIDE R114, R63, 0x2, R106.reuse ;  /* 0x000000023f727825 */ /* 0x100fe200078e026a */
[C---:B------:R-:W-:Y:S02]  /*1980*/  LOP3.LUT R30, R3.reuse, 0x54, RZ, 0xfc, !PT ;  /* 0x00000054031e7812 */ /* 0x040fe400078efcff */
[----:B------:R-:W-:Y:S01]  /*1990*/  LOP3.LUT R31, R3, 0x58, RZ, 0xfc, !PT ;  /* 0x00000058031f7812 */ /* 0x000fe200078efcff */
[--C-:B------:R-:W-:Y:S01]  /*19a0*/  IMAD.WIDE R112, R61, 0x2, R106.reuse ;  /* 0x000000023d707825 */ /* 0x100fe200078e026a */
[C---:B------:R-:W-:Y:S02]  /*19b0*/  LOP3.LUT R32, R3.reuse, 0x5c, RZ, 0xfc, !PT ;  /* 0x0000005c03207812 */ /* 0x040fe400078efcff */
[----:B------:R-:W-:Y:S01]  /*19c0*/  LOP3.LUT R33, R3, 0x60, RZ, 0xfc, !PT ;  /* 0x0000006003217812 */ /* 0x000fe200078efcff */
[----:B------:R-:W-:Y:S01]  /*19d0*/  IMAD.WIDE R110, R59, 0x2, R106 ;  /* 0x000000023b6e7825 */ /* 0x000fe200078e026a */
[----:B------:R-:W-:-:S02]  /*19e0*/  LOP3.LUT R35, R3, 0x68, RZ, 0xfc, !PT ;  /* 0x0000006803237812 */ /* 0x000fc400078efcff */
[----:B------:R-:W-:Y:S01]  /*19f0*/  SHF.R.S32.HI R41, RZ, 0x7, R41 ;  /* 0x00000007ff297819 */ /* 0x000fe20000011429 */
[----:B------:R-:W-:Y:S01]  /*1a00*/  IMAD.WIDE R108, R57, 0x2, R106 ;  /* 0x00000002396c7825 */ /* 0x000fe200078e026a */
[----:B------:R-:W-:-:S03]  /*1a10*/  LOP3.LUT R12, R7, 0x40, RZ, 0x3c, !PT ;  /* 0x00000040070c7812 */ /* 0x000fc600078e3cff */
[----:B------:R-:W-:-:S04]  /*1a20*/  IMAD.WIDE R136, R11, 0x2, R106 ;  /* 0x000000020b887825 */ /* 0x000fc800078e026a */
        /* <DEDUP_REMOVED lines=9> */
[----:B------:R-:W-:Y:S01]  /*1ac0*/  IMAD.WIDE R102, R13, 0x2, R54 ;  /* 0x000000020d667825 */ /* 0x000fe200078e0236 */
[----:B------:R-:W-:-:S03]  /*1ad0*/  LOP3.LUT R13, R3, 0x10, RZ, 0xfc, !PT ;  /* 0x00000010030d7812 */ /* 0x000fc600078efcff */
        /* <DEDUP_REMOVED lines=23> */
[----:B------:R-:W-:Y:S02]  /*1c50*/  IMAD.SHL.U32 R45, R9, 0x2, RZ ;  /* 0x00000002092d7824 */ /* 0x000fe400078e00ff */
[-C--:B------:R-:W-:Y:S02]  /*1c60*/  IMAD R51, R24, R189.reuse, RZ ;  /* 0x000000bd18337224 */ /* 0x080fe400078e02ff */
[-C--:B------:R-:W-:Y:S01]  /*1c70*/  IMAD R141, R38, R189.reuse, RZ ;  /* 0x000000bd268d7224 */ /* 0x080fe200078e02ff */
[----:B------:R-:W-:Y:S01]  /*1c80*/  LOP3.LUT R140, R45, 0x10, RZ, 0x3c, !PT ;  /* 0x000000102d8c7812 */ /* 0x000fe200078e3cff */
[-C--:B------:R-:W-:Y:S01]  /*1c90*/  IMAD R143, R37, R189.reuse, RZ ;  /* 0x000000bd258f7224 */ /* 0x080fe200078e02ff */
[C---:B------:R-:W-:Y:S01]  /*1ca0*/  LOP3.LUT R142, R45.reuse, 0x20, RZ, 0x3c, !PT ;  /* 0x000000202d8e7812 */ /* 0x040fe200078e3cff */
        /* <DEDUP_REMOVED lines=10> */
[----:B------:R-:W-:-:S02]  /*1d50*/  IMAD R155, R31, R189, RZ ;  /* 0x000000bd1f9b7224 */ /* 0x000fc400078e02ff */
[-C--:B------:R-:W-:Y:S02]  /*1d60*/  IMAD R157, R30, R189.reuse, RZ ;  /* 0x000000bd1e9d7224 */ /* 0x080fe400078e02ff */
[-C--:B------:R-:W-:Y:S02]  /*1d70*/  IMAD R159, R29, R189.reuse, RZ ;  /* 0x000000bd1d9f7224 */ /* 0x080fe400078e02ff */
[-C--:B------:R-:W-:Y:S02]  /*1d80*/  IMAD R161, R28, R189.reuse, RZ ;  /* 0x000000bd1ca17224 */ /* 0x080fe400078e02ff */
[-C--:B------:R-:W-:Y:S02]  /*1d90*/  IMAD R163, R27, R189.reuse, RZ ;  /* 0x000000bd1ba37224 */ /* 0x080fe400078e02ff */
[-C--:B------:R-:W-:Y:S02]  /*1da0*/  IMAD R165, R26, R189.reuse, RZ ;  /* 0x000000bd1aa57224 */ /* 0x080fe400078e02ff */
        /* <DEDUP_REMOVED lines=11> */
[----:B0-----:R-:W-:-:S07]  /*1e60*/  IMAD R189, R13, R189, RZ ;  /* 0x000000bd0dbd7224 */ /* 0x001fce00078e02ff */
.L_x_1:
[C---:B------:R-:W-:Y:S01]  /*1e70*/  ISETP.GE.AND P0, PT, R3.reuse, UR8, PT ;  /* 0x0000000803007c0c */ /* 0x040fe2000bf06270 */
[----:B------:R-:W-:Y:S01]  /*1e80*/  IMAD.WIDE R72, R52, 0x2, R138 ;  /* 0x0000000234487825 */ /* 0x000fe200078e028a */
[----:B------:R-:W-:Y:S02]  /*1e90*/  LOP3.LUT R65, R3, 0x8, RZ, 0xfc, !PT ;  /* 0x0000000803417812 */ /* 0x000fe400078efcff */
[----:B------:R-:W-:Y:S02]  /*1ea0*/  PRMT R66, RZ, 0x7610, R66 ;  /* 0x00007610ff427816 */ /* 0x000fe40000000042 */
[----:B------:R-:W-:Y:S02]  /*1eb0*/  ISETP.GE.AND P2, PT, R65, UR8, PT ;  /* 0x0000000841007c0c */ /* 0x000fe4000bf46270 */
[----:B------:R-:W-:Y:S01]  /*1ec0*/  LOP3.LUT R67, R3, 0xc, RZ, 0xfc, !PT ;  /* 0x0000000c03437812 */ /* 0x000fe200078efcff */
[----:B------:R-:W-:Y:S01]  /*1ed0*/  IMAD.WIDE R80, R47, 0x2, R138 ;  /* 0x000000022f507825 */ /* 0x000fe200078e028a */
[----:B------:R-:W-:-:S02]  /*1ee0*/  PRMT R68, RZ, 0x7610, R68 ;  /* 0x00007610ff447816 */ /* 0x000fc40000000044 */
[----:B------:R-:W-:Y:S01]  /*1ef0*/  ISETP.GE.AND P3, PT, R67, UR8, PT ;  /* 0x0000000843007c0c */ /* 0x000fe2000bf66270 */
[----:B------:R-:W2:Y:S01]  /*1f00*/  @!P0 LDG.E.U16 R66, desc[UR10][R72.64] ;  /* 0x0000000a48428981 */ /* 0x000ea2000c1e1500 */
[----:B------:R-:W-:Y:S02]  /*1f10*/  ISETP.GE.AND P0, PT, R13, UR8, PT ;  /* 0x000000080d007c0c */ /* 0x000fe4000bf06270 */
[----:B------:R-:W-:Y:S02]  /*1f20*/  LOP3.LUT R64, R3, 0x4, RZ, 0xfc, !PT ;  /* 0x0000000403407812 */ /* 0x000fe400078efcff */
[----:B------:R-:W-:Y:S01]  /*1f30*/  ISETP.GE.AND P4, PT, R14, UR8, PT ;  /* 0x000000080e007c0c */ /* 0x000fe2000bf86270 */
[----:B------:R0:W3:Y:S01]  /*1f40*/  @!P2 LDG.E.U16 R68, desc[UR10][R80.64] ;  /* 0x0000000a5044a981 */ /* 0x0000e2000c1e1500 */
[----:B------:R-:W-:Y:S02]  /*1f50*/  ISETP.GE.AND P1, PT, R64, UR8, PT ;  /* 0x0000000840007c0c */ /* 0x000fe4000bf26270 */
[----:B------:R-:W-:Y:S01]  /*1f60*/  ISETP.GE.AND P2, PT, R17, UR8, PT ;  /* 0x0000000811007c0c */ /* 0x000fe2000bf46270 */
[----:B------:R-:W-:Y:S01]  /*1f70*/  IMAD.WIDE R74, R46, 0x2, R138 ;  /* 0x000000022e4a7825 */ /* 0x000fe200078e028a */
[----:B------:R-:W-:-:S02]  /*1f80*/  PRMT R217, RZ, 0x7610, R217 ;  /* 0x00007610ffd97816 */ /* 0x000fc400000000d9 */
[----:B------:R-:W-:Y:S01]  /*1f90*/  PRMT R64, RZ, 0x7610, R64 ;  /* 0x00007610ff407816 */ /* 0x000fe20000000040 */
[----:B------:R-:W-:Y:S01]  /*1fa0*/  IMAD.WIDE R82, R189, 0x2, R138 ;  /* 0x00000002bd527825 */ /* 0x000fe200078e028a */
[----:B------:R-:W-:Y:S02]  /*1fb0*/  PRMT R219, RZ, 0x7610, R219 ;  /* 0x00007610ffdb7816 */ /* 0x000fe400000000db */
[----:B------:R-:W-:Y:S01]  /*1fc0*/  PRMT R215, RZ, 0x7610, R215 ;  /* 0x00007610ffd77816 */ /* 0x000fe200000000d7 */
[----:B------:R-:W4:Y:S01]  /*1fd0*/  @!P3 LDG.E.U16 R217, desc[UR10][R74.64] ;  /* 0x0000000a4ad9b981 */ /* 0x000f22000c1e1500 */
[----:B------:R-:W-:Y:S01]  /*1fe0*/  PRMT R152, RZ, 0x7610, R152 ;  /* 0x00007610ff987816 */ /* 0x000fe20000000098 */
[--C-:B------:R-:W-:Y:S01]  /*1ff0*/  IMAD.WIDE R70, R48, 0x2, R138.reuse ;  /* 0x0000000230467825 */ /* 0x100fe200078e028a */
[----:B------:R-:W-:Y:S01]  /*2000*/  ISETP.GE.AND P3, PT, R18, UR8, PT ;  /* 0x0000000812007c0c */ /* 0x000fe2000bf66270 */
[----:B------:R-:W5:Y:S01]  /*2010*/  @!P0 LDG.E.U16 R64, desc[UR10][R82.64] ;  /* 0x0000000a52408981 */ /* 0x000f62000c1e1500 */
[----:B------:R-:W-:Y:S01]  /*2020*/  ISETP.GE.AND P0, PT, R15, UR8, PT ;  /* 0x000000080f007c0c */ /* 0x000fe2000bf06270 */
[----:B------:R-:W-:-:S02]  /*2030*/  IMAD.WIDE R190, R187, 0x2, R138 ;  /* 0x00000002bbbe7825 */ /* 0x000fc400078e028a */
[----:B------:R1:W2:Y:S02]  /*2040*/  @!P1 LDG.E.U16 R219, desc[UR10][R70.64] ;  /* 0x0000000a46db9981 */ /* 0x0002a4000c1e1500 */
[----:B0-----:R-:W-:Y:S01]  /*2050*/  IMAD.WIDE R80, R181, 0x2, R138 ;  /* 0x00000002b5507825 */ /* 0x001fe200078e028a */
[----:B------:R-:W-:Y:S01]  /*2060*/  ISETP.GE.AND P1, PT, R16, UR8, PT ;  /* 0x0000000810007c0c */ /* 0x000fe2000bf26270 */
[----:B------:R0:W2:Y:S01]  /*2070*/  @!P4 LDG.E.U16 R215, desc[UR10][R190.64] ;  /* 0x0000000abed7c981 */ /* 0x0000a2000c1e1500 */
[----:B------:R-:W-:-:S03]  /*2080*/  ISETP.GE.AND P4, PT, R19, UR8, PT ;  /* 0x0000000813007c0c */ /* 0x000fc6000bf86270 */
[----:B------:R-:W2:Y:S01]  /*2090*/  @!P2 LDG.E.U16 R152, desc[UR10][R80.64] ;  /* 0x0000000a5098a981 */ /* 0x000ea2000c1e1500 */
[----:B------:R-:W-:Y:S01]  /*20a0*/  ISETP.GE.AND P2, PT, R20, UR8, PT ;  /* 0x0000000814007c0c */ /* 0x000fe2000bf46270 */
[----:B-1----:R-:W-:Y:S01]  /*20b0*/  IMAD.WIDE R70, R185, 0x2, R138 ;  /* 0x00000002b9467825 */ /* 0x002fe200078e028a */
[----:B------:R-:W-:Y:S02]  /*20c0*/  PRMT R72, RZ, 0x7610, R72 ;  /* 0x00007610ff487816 */ /* 0x000fe40000000048 */
[----:B------:R-:W-:Y:S01]  /*20d0*/  PRMT R211, RZ, 0x7610, R211 ;  /* 0x00007610ffd37816 */ /* 0x000fe200000000d3 */
[----:B------:R-:W-:Y:S01]  /*20e0*/  IMAD.WIDE R82, R179, 0x2, R138 ;  /* 0x00000002b3527825 */ /* 0x000fe200078e028a */
[----:B------:R-:W-:Y:S02]  /*20f0*/  PRMT R213, RZ, 0x7610, R213 ;  /* 0x00007610ffd57816 */ /* 0x000fe400000000d5 */
[----:B------:R-:W-:Y:S01]  /*2100*/  PRMT R148, RZ, 0x7610, R148 ;  /* 0x00007610ff947816 */ /* 0x000fe20000000094 */
[----:B------:R1:W2:Y:S01]  /*2110*/  @!P0 LDG.E.U16 R72, desc[UR10][R70.64] ;  /* 0x0000000a46488981 */ /* 0x0002a2000c1e1500 */
[----:B------:R-:W-:Y:S01]  /*2120*/  PRMT R209, RZ, 0x7610, R209 ;  /* 0x00007610ffd17816 */ /* 0x000fe200000000d1 */
[----:B------:R-:W-:-:S02]  /*2130*/  IMAD.WIDE R74, R183, 0x2, R138 ;  /* 0x00000002b74a7825 */ /* 0x000fc400078e028a */
[----:B------:R-:W2:Y:S01]  /*2140*/  @!P3 LDG.E.U16 R211, desc[UR10][R82.64] ;  /* 0x0000000a52d3b981 */ /* 0x000ea2000c1e1500 */
[----:B------:R-:W-:Y:S01]  /*2150*/  ISETP.GE.AND P3, PT, R21, UR8, PT ;  /* 0x0000000815007c0c */ /* 0x000fe2000bf66270 */
[--C-:B0-----:R-:W-:Y:S02]  /*2160*/  IMAD.WIDE R190, R177, 0x2, R138.reuse ;  /* 0x00000002b1be7825 */ /* 0x101fe400078e028a */
[----:B------:R0:W2:Y:S02]  /*2170*/  @!P1 LDG.E.U16 R213, desc[UR10][R74.64] ;  /* 0x0000000a4ad59981 */ /* 0x0000a4000c1e1500 */
[----:B-1----:R-:W-:Y:S01]  /*2180*/  IMAD.WIDE R70, R175, 0x2, R138 ;  /* 0x00000002af467825 */ /* 0x002fe200078e028a */
[----:B------:R-:W-:Y:S01]  /*2190*/  ISETP.GE.AND P1, PT, R24, UR8, PT ;  /* 0x0000000818007c0c */ /* 0x000fe2000bf26270 */
[----:B------:R-:W2:Y:S01]  /*21a0*/  @!P4 LDG.E.U16 R148, desc[UR10][R190.64] ;  /* 0x0000000abe94c981 */ /* 0x000ea2000c1e1500 */
[----:B------:R-:W-:-:S03]  /*21b0*/  ISETP.GE.AND P4, PT, R22, UR8, PT ;  /* 0x0000000816007c0c */ /* 0x000fc6000bf86270 */
[----:B------:R-:W2:Y:S01]  /*21c0*/  @!P2 LDG.E.U16 R209, desc[UR10][R70.64] ;  /* 0x0000000a46d1a981 */ /* 0x000ea2000c1e1500 */
[----:B------:R-:W-:Y:S01]  /*21d0*/  ISETP.GE.AND P2, PT, R26, UR8, PT ;  /* 0x000000081a007c0c */ /* 0x000fe2000bf46270 */
[----:B0-----:R-:W-:Y:S01]  /*21e0*/  IMAD.WIDE R74, R173, 0x2, R138 ;  /* 0x00000002ad4a7825 */ /* 0x001fe200078e028a */
[----:B------:R-:W-:Y:S02]  /*21f0*/  PRMT R160, RZ, 0x7610, R160 ;  /* 0x00007610ffa07816 */ /* 0x000fe400000000a0 */
[----:B------:R-:W-:Y:S01]  /*2200*/  PRMT R207, RZ, 0x7610, R207 ;  /* 0x00007610ffcf7816 */ /* 0x000fe200000000cf */
[----:B------:R-:W-:Y:S01]  /*2210*/  IMAD.WIDE R80, R171, 0x2, R138 ;  /* 0x00000002ab507825 */ /* 0x000fe200078e028a */
[----:B------:R-:W-:Y:S02]  /*2220*/  PRMT R205, RZ, 0x7610, R205 ;  /* 0x00007610ffcd7816 */ /* 0x000fe400000000cd */
[----:B------:R0:W2:Y:S01]  /*2230*/  @!P3 LDG.E.U16 R160, desc[UR10][R74.64] ;  /* 0x0000000a4aa0b981 */ /* 0x0000a2000c1e1500 */
[----:B------:R-:W-:Y:S01]  /*2240*/  PRMT R203, RZ, 0x7610, R203 ;  /* 0x00007610ffcb7816 */ /* 0x000fe200000000cb */
[--C-:B------:R-:W-:Y:S01]  /*2250*/  IMAD.WIDE R192, R51, 0x2, R138.reuse ;  /* 0x0000000233c07825 */ /* 0x100fe200078e028a */
[----:B------:R-:W-:Y:S01]  /*2260*/  ISETP.GE.AND P0, PT, R25, UR8, PT ;  /* 0x0000000819007c0c */ /* 0x000fe2000bf06270 */
[----:B------:R1:W2:Y:S02]  /*2270*/  @!P4 LDG.E.U16 R207, desc[UR10][R80.64] ;  /* 0x0000000a50cfc981 */ /* 0x0002a4000c1e1500 */
[----:B0-----:R-:W-:-:S02]  /*2280*/  IMAD.WIDE R74, R165, 0x2, R138 ;  /* 0x00000002a54a7825 */ /* 0x001fc400078e028a */
[----:B------:R0:W2:Y:S01]  /*2290*/  @!P1 LDG.E.U16 R205, desc[UR10][R192.64] ;  /* 0x0000000ac0cd9981 */ /* 0x0000a2000c1e1500 */
[----:B------:R-:W-:Y:S02]  /*22a0*/  ISETP.GE.AND P3, PT, R27, UR8, PT ;  /* 0x000000081b007c0c */ /* 0x000fe4000bf66270 */
[----:B------:R-:W-:Y:S01]  /*22b0*/  ISETP.GE.AND P1, PT, R28, UR8, PT ;  /* 0x000000081c007c0c */ /* 0x000fe2000bf26270 */
[----:B------:R-:W3:Y:S01]  /*22c0*/  @!P2 LDG.E.U16 R203, desc[UR10][R74.64] ;  /* 0x0000000a4acba981 */ /* 0x000ee2000c1e1500 */
[----:B------:R-:W-:Y:S02]  /*22d0*/  ISETP.GE.AND P4, PT, R30, UR8, PT ;  /* 0x000000081e007c0c */ /* 0x000fe4000bf86270 */
[----:B------:R-:W-:Y:S01]  /*22e0*/  ISETP.GE.AND P2, PT, R31, UR8, PT ;  /* 0x000000081f007c0c */ /* 0x000fe2000bf46270 */
[----:B------:R-:W-:Y:S01]  /*22f0*/  IMAD.WIDE R194, R167, 0x2, R138 ;  /* 0x00000002a7c27825 */ /* 0x000fe200078e028a */
[----:B------:R-:W-:Y:S02]  /*2300*/  PRMT R162, RZ, 0x7610, R162 ;  /* 0x00007610ffa27816 */ /* 0x000fe400000000a2 */
[----:B------:R-:W-:Y:S01]  /*2310*/  ISETP.GE.AND P5, PT, R23, UR8, PT ;  /* 0x0000000817007c0c */ /* 0x000fe2000bfa6270 */
[----:B-1----:R-:W-:Y:S01]  /*2320*/  IMAD.WIDE R80, R163, 0x2, R138 ;  /* 0x00000002a3507825 */ /* 0x002fe200078e028a */
[----:B------:R-:W-:-:S02]  /*2330*/  PRMT R164, RZ, 0x7610, R164 ;  /* 0x00007610ffa47816 */ /* 0x000fc400000000a4 */
[----:B------:R1:W4:Y:S01]  /*2340*/  @!P0 LDG.E.U16 R162, desc[UR10][R194.64] ;  /* 0x0000000ac2a28981 */ /* 0x000322000c1e1500 */
[----:B------:R-:W-:Y:S01]  /*2350*/  PRMT R201, RZ, 0x7610, R201 ;  /* 0x00007610ffc97816 */ /* 0x000fe200000000c9 */
[----:B------:R-:W-:Y:S01]  /*2360*/  IMAD.WIDE R190, R161, 0x2, R138 ;  /* 0x00000002a1be7825 */ /* 0x000fe200078e028a */
[----:B------:R-:W-:Y:S01]  /*2370*/  PRMT R199, RZ, 0x7610, R199 ;  /* 0x00007610ffc77816 */ /* 0x000fe200000000c7 */
[----:B------:R-:W4:Y:S01]  /*2380*/  @!P3 LDG.E.U16 R164, desc[UR10][R80.64] ;  /* 0x0000000a50a4b981 */ /* 0x000f22000c1e1500 */
[----:B------:R-:W-:Y:S01]  /*2390*/  PRMT R70, RZ, 0x7610, R70 ;  /* 0x00007610ff467816 */ /* 0x000fe20000000046 */
[----:B0-----:R-:W-:Y:S01]  /*23a0*/  IMAD.WIDE R192, R157, 0x2, R138 ;  /* 0x000000029dc07825 */ /* 0x001fe200078e028a */
[----:B------:R-:W-:Y:S01]  /*23b0*/  ISETP.GE.AND P0, PT, R29, UR8, PT ;  /* 0x000000081d007c0c */ /* 0x000fe2000bf06270 */
[----:B------:R0:W4:Y:S01]  /*23c0*/  @!P1 LDG.E.U16 R201, desc[UR10][R190.64] ;  /* 0x0000000abec99981 */ /* 0x000122000c1e1500 */
[----:B------:R-:W-:Y:S01]  /*23d0*/  PRMT R156, RZ, 0x7610, R156 ;  /* 0x00007610ff9c7816 */ /* 0x000fe2000000009c */
[----:B-1----:R-:W-:-:S04]  /*23e0*/  IMAD.WIDE R194, R155, 0x2, R138 ;  /* 0x000000029bc27825 */ /* 0x002fc800078e028a */
[----:B------:R-:W-:Y:S01]  /*23f0*/  IMAD.WIDE R82, R169, 0x2, R138 ;  /* 0x00000002a9527825 */ /* 0x000fe200078e028a */
[----:B------:R-:W4:Y:S01]  /*2400*/  @!P4 LDG.E.U16 R199, desc[UR10][R192.64] ;  /* 0x0000000ac0c7c981 */ /* 0x000f22000c1e1500 */
[----:B------:R-:W-:Y:S02]  /*2410*/  ISETP.GE.AND P1, PT, R32, UR8, PT ;  /* 0x0000000820007c0c */ /* 0x000fe4000bf26270 */
[----:B------:R-:W-:Y:S01]  /*2420*/  ISETP.GE.AND P3, PT, R34, UR8, PT ;  /* 0x0000000822007c0c */ /* 0x000fe2000bf66270 */
[----:B------:R-:W4:Y:S01]  /*2430*/  @!P2 LDG.E.U16 R70, desc[UR10][R194.64] ;  /* 0x0000000ac246a981 */ /* 0x000f22000c1e1500 */
[----:B------:R-:W-:Y:S02]  /*2440*/  ISETP.GE.AND P2, PT, R35, UR8, PT ;  /* 0x0000000823007c0c */ /* 0x000fe4000bf46270 */
[----:B------:R-:W-:Y:S01]  /*2450*/  ISETP.GE.AND P4, PT, R37, UR8, PT ;  /* 0x0000000825007c0c */ /* 0x000fe2000bf86270 */
[----:B------:R1:W4:Y:S01]  /*2460*/  @!P5 LDG.E.U16 R156, desc[UR10][R82.64] ;  /* 0x0000000a529cd981 */ /* 0x000322000c1e1500 */
[----:B------:R-:W-:Y:S01]  /*2470*/  PRMT R158, RZ, 0x7610, R158 ;  /* 0x00007610ff9e7816 */ /* 0x000fe2000000009e */
[----:B------:R-:W-:Y:S01]  /*2480*/  IMAD.WIDE R74, R153, 0x2, R138 ;  /* 0x00000002994a7825 */ /* 0x000fe200078e028a */
[----:B------:R-:W-:-:S02]  /*2490*/  PRMT R73, RZ, 0x7610, R73 ;  /* 0x00007610ff497816 */ /* 0x000fc40000000049 */
[----:B------:R-:W-:Y:S01]  /*24a0*/  PRMT R71, RZ, 0x7610, R71 ;  /* 0x00007610ff477816 */ /* 0x000fe20000000047 */
[----:B0-----:R-:W-:Y:S01]  /*24b0*/  IMAD.WIDE R190, R149, 0x2, R138 ;  /* 0x0000000295be7825 */ /* 0x001fe200078e028a */
[----:B------:R-:W-:Y:S02]  /*24c0*/  PRMT R146, RZ, 0x7610, R146 ;  /* 0x00007610ff927816 */ /* 0x000fe40000000092 */
[----:B------:R-:W-:Y:S01]  /*24d0*/  PRMT R154, RZ, 0x7610, R154 ;  /* 0x00007610ff9a7816 */ /* 0x000fe2000000009a */
[--C-:B-1----:R-:W-:Y:S01]  /*24e0*/  IMAD.WIDE R82, R159, 0x2, R138.reuse ;  /* 0x000000029f527825 */ /* 0x102fe200078e028a */
[----:B------:R-:W4:Y:S03]  /*24f0*/  @!P1 LDG.E.U16 R73, desc[UR10][R74.64] ;  /* 0x0000000a4a499981 */ /* 0x000f26000c1e1500 */
[----:B------:R-:W-:Y:S01]  /*2500*/  IMAD.WIDE R194, R143, 0x2, R138 ;  /* 0x000000028fc27825 */ /* 0x000fe200078e028a */
[----:B------:R0:W4:Y:S01]  /*2510*/  @!P0 LDG.E.U16 R158, desc[UR10][R82.64] ;  /* 0x0000000a529e8981 */ /* 0x000122000c1e1500 */
[----:B------:R-:W-:-:S02]  /*2520*/  ISETP.GE.AND P0, PT, R33, UR8, PT ;  /* 0x0000000821007c0c */ /* 0x000fc4000bf06270 */
[----:B------:R-:W-:Y:S01]  /*2530*/  ISETP.GE.AND P1, PT, R36, UR8, PT ;  /* 0x0000000824007c0c */ /* 0x000fe2000bf26270 */
[----:B------:R1:W4:Y:S01]  /*2540*/  @!P3 LDG.E.U16 R71, desc[UR10][R190.64] ;  /* 0x0000000abe47b981 */ /* 0x000322000c1e1500 */
[----:B------:R-:W-:-:S03]  /*2550*/  PRMT R150, RZ, 0x7610, R150 ;  /* 0x00007610ff967816 */ /* 0x000fc60000000096 */
[----:B------:R-:W4:Y:S01]  /*2560*/  @!P4 LDG.E.U16 R154, desc[UR10][R194.64] ;  /* 0x0000000ac29ac981 */ /* 0x000f22000c1e1500 */
[--C-:B0-----:R-:W-:Y:S01]  /*2570*/  IMAD.WIDE R82, R147, 0x2, R138.reuse ;  /* 0x0000000293527825 */ /* 0x101fe200078e028a */
[----:B------:R-:W-:Y:S02]  /*2580*/  ISETP.GE.AND P3, PT, R39, UR8, PT ;  /* 0x0000000827007c0c */ /* 0x000fe4000bf66270 */
[----:B------:R-:W-:Y:S02]  /*2590*/  ISETP.GE.AND P4, PT, R40, UR8, PT ;  /* 0x0000000828007c0c */ /* 0x000fe4000bf86270 */
[----:B------:R-:W4:Y:S01]  /*25a0*/  @!P2 LDG.E.U16 R146, desc[UR10][R82.64] ;  /* 0x0000000a5292a981 */ /* 0x000f22000c1e1500 */
[----:B------:R-:W-:Y:S01]  /*25b0*/  ISETP.GE.AND P2, PT, R38, UR8, PT ;  /* 0x0000000826007c0c */ /* 0x000fe2000bf46270 */
[----:B------:R-:W-:Y:S01]  /*25c0*/  IMAD.WIDE R80, R151, 0x2, R138 ;  /* 0x0000000297507825 */ /* 0x000fe200078e028a */
[----:B------:R-:W-:Y:S02]  /*25d0*/  PRMT R69, RZ, 0x7610, R69 ;  /* 0x00007610ff457816 */ /* 0x000fe40000000045 */
[----:B------:R-:W-:Y:S01]  /*25e0*/  PRMT R67, RZ, 0x7610, R67 ;  /* 0x00007610ff437816 */ /* 0x000fe20000000043 */
[----:B------:R-:W-:Y:S01]  /*25f0*/  IMAD.WIDE R192, R145, 0x2, R138 ;  /* 0x0000000291c07825 */ /* 0x000fe200078e028a */
[----:B------:R0:W4:Y:S01]  /*2600*/  @!P0 LDG.E.U16 R150, desc[UR10][R80.64] ;  /* 0x0000000a50968981 */ /* 0x000122000c1e1500 */
[----:B------:R-:W-:-:S02]  /*2610*/  PRMT R166, RZ, 0x7610, R166 ;  /* 0x00007610ffa67816 */ /* 0x000fc400000000a6 */
[----:B------:R-:W-:Y:S01]  /*2620*/  PRMT R65, RZ, 0x7610, R65 ;  /* 0x00007610ff417816 */ /* 0x000fe20000000041 */
[--C-:B------:R-:W-:Y:S01]  /*2630*/  IMAD.WIDE R74, R141, 0x2, R138.reuse ;  /* 0x000000028d4a7825 */ /* 0x100fe200078e028a */
[----:B------:R0:W4:Y:S03]  /*2640*/  @!P1 LDG.E.U16 R69, desc[UR10][R192.64] ;  /* 0x0000000ac0459981 */ /* 0x000126000c1e1500 */
[--C-:B-1----:R-:W-:Y:S01]  /*2650*/  IMAD.WIDE R190, R50, 0x2, R138.reuse ;  /* 0x0000000232be7825 */ /* 0x102fe200078e028a */
[----:B------:R1:W4:Y:S03]  /*2660*/  @!P2 LDG.E.U16 R67, desc[UR10][R74.64] ;  /* 0x0000000a4a43a981 */ /* 0x000326000c1e1500 */
[----:B0-----:R-:W-:Y:S01]  /*2670*/  IMAD.WIDE R80, R53, 0x2, R138 ;  /* 0x0000000235507825 */ /* 0x001fe200078e028a */
[----:B------:R-:W4:Y:S04]  /*2680*/  @!P4 LDG.E.U16 R65, desc[UR10][R190.64] ;  /* 0x0000000abe41c981 */ /* 0x000f28000c1e1500 */
[----:B------:R0:W4:Y:S01]  /*2690*/  @!P3 LDG.E.U16 R166, desc[UR10][R80.64] ;  /* 0x0000000a50a6b981 */ /* 0x000122000c1e1500 */
[----:B------:R-:W-:Y:S01]  /*26a0*/  BAR.SYNC.DEFER_BLOCKING 0x0 ;  /* 0x0000000000007b1d */ /* 0x000fe20000010000 */
[----:B------:R-:W-:-:S02]  /*26b0*/  ISETP.GE.AND P1, PT, R9, UR8, PT ;  /* 0x0000000809007c0c */ /* 0x000fc4000bf26270 */
[----:B------:R-:W-:Y:S02]  /*26c0*/  IADD3 R82, P0, PT, R102, UR4, RZ ;  /* 0x0000000466527c10 */ /* 0x000fe4000ff1e0ff */
[----:B------:R-:W-:Y:S02]  /*26d0*/  IADD3 R192, P2, PT, R100, UR4, RZ ;  /* 0x0000000464c07c10 */ /* 0x000fe4000ff5e0ff */
[----:B------:R-:W-:Y:S02]  /*26e0*/  PRMT R168, RZ, 0x7610, R168 ;  /* 0x00007610ffa87816 */ /* 0x000fe400000000a8 */
[----:B------:R-:W-:Y:S02]  /*26f0*/  IADD3.X R83, PT, PT, R103, UR5, RZ, P0, !PT ;  /* 0x0000000567537c10 */ /* 0x000fe400087fe4ff */
[----:B------:R-:W-:Y:S02]  /*2700*/  IADD3.X R193, PT, PT, R101, UR5, RZ, P2, !PT ;  /* 0x0000000565c17c10 */ /* 0x000fe400097fe4ff */
[----:B------:R-:W-:-:S02]  /*2710*/  IADD3 R194, P0, PT, R98, UR4, RZ ;  /* 0x0000000462c27c10 */ /* 0x000fc4000ff1e0ff */
[----:B-1----:R-:W-:Y:S02]  /*2720*/  IADD3 R74, P2, PT, R96, UR4, RZ ;  /* 0x00000004604a7c10 */ /* 0x002fe4000ff5e0ff */
[----:B0-----:R-:W-:Y:S02]  /*2730*/  IADD3 R80, P3, PT, R94, UR4, RZ ;  /* 0x000000045e507c10 */ /* 0x001fe4000ff7e0ff */
[----:B------:R-:W-:Y:S02]  /*2740*/  PRMT R223, RZ, 0x7610, R223 ;  /* 0x00007610ffdf7816 */ /* 0x000fe400000000df */
[----:B------:R-:W-:Y:S02]  /*2750*/  PRMT R225, RZ, 0x7610, R225 ;  /* 0x00007610ffe17816 */ /* 0x000fe400000000e1 */
[----:B------:R-:W-:Y:S01]  /*2760*/  PRMT R229, RZ, 0x7610, R229 ;  /* 0x00007610ffe57816 */ /* 0x000fe200000000e5 */
[----:B------:R0:W4:Y:S01]  /*2770*/  @!P1 LDG.E.U16 R168, desc[UR10][R192.64] ;  /* 0x0000000ac0a89981 */ /* 0x000122000c1e1500 */
[----:B------:R-:W-:-:S02]  /*2780*/  IADD3.X R195, PT, PT, R99, UR5, RZ, P0, !PT ;  /* 0x0000000563c37c10 */ /* 0x000fc400087fe4ff */
[----:B------:R-:W-:Y:S01]  /*2790*/  IADD3.X R75, PT, PT, R97, UR5, RZ, P2, !PT ;  /* 0x00000005614b7c10 */ /* 0x000fe200097fe4ff */
[----:B------:R1:W4:Y:S01]  /*27a0*/  @!P1 LDG.E.U16 R223, desc[UR10][R82.64] ;  /* 0x0000000a52df9981 */ /* 0x000322000c1e1500 */
[----:B------:R-:W-:Y:S02]  /*27b0*/  IADD3.X R81, PT, PT, R95, UR5, RZ, P3, !PT ;  /* 0x000000055f517c10 */ /* 0x000fe40009ffe4ff */
[----:B------:R-:W-:Y:S01]  /*27c0*/  IADD3 R190, P2, PT, R90, UR4, RZ ;  /* 0x000000045abe7c10 */ /* 0x000fe2000ff5e0ff */
[----:B------:R1:W4:Y:S01]  /*27d0*/  @!P1 LDG.E.U16 R225, desc[UR10][R194.64] ;  /* 0x0000000ac2e19981 */ /* 0x000322000c1e1500 */
[----:B0-----:R-:W-:Y:S02]  /*27e0*/  IADD3 R192, P3, PT, R88, UR4, RZ ;  /* 0x0000000458c07c10 */ /* 0x001fe4000ff7e0ff */
[----:B------:R-:W-:Y:S01]  /*27f0*/  PRMT R227, RZ, 0x7610, R227 ;  /* 0x00007610ffe37816 */ /* 0x000fe200000000e3 */
[----:B------:R0:W4:Y:S01]  /*2800*/  @!P1 LDG.E.U16 R229, desc[UR10][R80.64] ;  /* 0x0000000a50e59981 */ /* 0x000122000c1e1500 */
[----:B------:R-:W-:-:S02]  /*2810*/  PRMT R172, RZ, 0x7610, R172 ;  /* 0x00007610ffac7816 */ /* 0x000fc400000000ac */
[----:B------:R-:W-:Y:S02]  /*2820*/  IADD3.X R191, PT, PT, R91, UR5, RZ, P2, !PT ;  /* 0x000000055bbf7c10 */ /* 0x000fe400097fe4ff */
[----:B------:R-:W-:Y:S01]  /*2830*/  IADD3.X R193, PT, PT, R89, UR5, RZ, P3, !PT ;  /* 0x0000000559c17c10 */ /* 0x000fe20009ffe4ff */
[----:B------:R0:W4:Y:S01]  /*2840*/  @!P1 LDG.E.U16 R227, desc[UR10][R74.64] ;  /* 0x0000000a4ae39981 */ /* 0x000122000c1e1500 */
[----:B-1----:R-:W-:Y:S02]  /*2850*/  IADD3 R82, P0, PT, R92, UR4, RZ ;  /* 0x000000045c527c10 */ /* 0x002fe4000ff1e0ff */
[----:B------:R-:W-:Y:S01]  /*2860*/  IADD3 R194, P3, PT, R62, UR4, RZ ;  /* 0x000000043ec27c10 */ /* 0x000fe2000ff7e0ff */
[----:B------:R1:W4:Y:S01]  /*2870*/  @!P1 LDG.E.U16 R172, desc[UR10][R190.64] ;  /* 0x0000000abeac9981 */ /* 0x000322000c1e1500 */
[----:B0-----:R-:W-:Y:S02]  /*2880*/  IADD3 R80, P2, PT, R84, UR4, RZ ;  /* 0x0000000454507c10 */ /* 0x001fe4000ff5e0ff */
[----:B------:R-:W-:-:S02]  /*2890*/  PRMT R231, RZ, 0x7610, R231 ;  /* 0x00007610ffe77816 */ /* 0x000fc400000000e7 */
[----:B------:R-:W-:Y:S02]  /*28a0*/  PRMT R170, RZ, 0x7610, R170 ;  /* 0x00007610ffaa7816 */ /* 0x000fe400000000aa */
[----:B------:R-:W-:Y:S02]  /*28b0*/  PRMT R235, RZ, 0x7610, R235 ;  /* 0x00007610ffeb7816 */ /* 0x000fe400000000eb */
[----:B------:R-:W-:Y:S02]  /*28c0*/  IADD3.X R83, PT, PT, R93, UR5, RZ, P0, !PT ;  /* 0x000000055d537c10 */ /* 0x000fe400087fe4ff */
[----:B------:R-:W-:Y:S01]  /*28d0*/  IADD3.X R81, PT, PT, R85, UR5, RZ, P2, !PT ;  /* 0x0000000555517c10 */ /* 0x000fe200097fe4ff */
[----:B------:R0:W4:Y:S01]  /*28e0*/  @!P1 LDG.E.U16 R170, desc[UR10][R192.64] ;  /* 0x0000000ac0aa9981 */ /* 0x000122000c1e1500 */
[----:B------:R-:W-:Y:S02]  /*28f0*/  IADD3.X R195, PT, PT, R63, UR5, RZ, P3, !PT ;  /* 0x000000053fc37c10 */ /* 0x000fe40009ffe4ff */
[----:B------:R-:W-:Y:S01]  /*2900*/  IADD3 R74, P0, PT, R86, UR4, RZ ;  /* 0x00000004564a7c10 */ /* 0x000fe2000ff1e0ff */
[----:B------:R0:W4:Y:S01]  /*2910*/  @!P1 LDG.E.U16 R231, desc[UR10][R82.64] ;  /* 0x0000000a52e79981 */ /* 0x000122000c1e1500 */
[----:B-1----:R-:W-:-:S02]  /*2920*/  IADD3 R190, P2, PT, R58, UR4, RZ ;  /* 0x000000043abe7c10 */ /* 0x002fc4000ff5e0ff */
[----:B------:R-:W-:Y:S01]  /*2930*/  IADD3.X R75, PT, PT, R87, UR5, RZ, P0, !PT ;  /* 0x00000005574b7c10 */ /* 0x000fe200087fe4ff */
[----:B------:R1:W4:Y:S01]  /*2940*/  @!P1 LDG.E.U16 R235, desc[UR10][R194.64] ;  /* 0x0000000ac2eb9981 */ /* 0x000322000c1e1500 */
[----:B------:R-:W-:Y:S02]  /*2950*/  IADD3.X R191, PT, PT, R59, UR5, RZ, P2, !PT ;  /* 0x000000053bbf7c10 */ /* 0x000fe400097fe4ff */
[----:B0-----:R-:W-:Y:S02]  /*2960*/  IADD3 R192, P3, PT, R56, UR4, RZ ;  /* 0x0000000438c07c10 */ /* 0x001fe4000ff7e0ff */
[----:B------:R-:W-:Y:S02]  /*2970*/  IADD3 R220, P4, PT, R54, UR4, RZ ;  /* 0x0000000436dc7c10 */ /* 0x000fe4000ff9e0ff */
[----:B------:R-:W-:Y:S02]  /*2980*/  IADD3 R82, P0, PT, R60, UR4, RZ ;  /* 0x000000043c527c10 */ /* 0x000fe4000ff1e0ff */
[----:B-1----:R-:W-:-:S02]  /*2990*/  IADD3 R194, P2, PT, R104, UR4, RZ ;  /* 0x0000000468c27c10 */ /* 0x002fc4000ff5e0ff */
[----:B------:R-:W-:Y:S02]  /*29a0*/  PRMT R233, RZ, 0x7610, R233 ;  /* 0x00007610ffe97816 */ /* 0x000fe400000000e9 */
[----:B------:R-:W-:Y:S02]  /*29b0*/  PRMT R174, RZ, 0x7610, R174 ;  /* 0x00007610ffae7816 */ /* 0x000fe400000000ae */
[----:B------:R-:W-:Y:S02]  /*29c0*/  PRMT R237, RZ, 0x7610, R237 ;  /* 0x00007610ffed7816 */ /* 0x000fe400000000ed */
[----:B------:R-:W-:Y:S01]  /*29d0*/  PRMT R239, RZ, 0x7610, R239 ;  /* 0x00007610ffef7816 */ /* 0x000fe200000000ef */
[----:B------:R-:W4:Y:S01]  /*29e0*/  @!P1 LDG.E.U16 R233, desc[UR10][R74.64] ;  /* 0x0000000a4ae99981 */ /* 0x000f22000c1e1500 */
[----:B------:R-:W-:Y:S02]  /*29f0*/  PRMT R241, RZ, 0x7610, R241 ;  /* 0x00007610fff17816 */ /* 0x000fe400000000f1 */
[----:B------:R-:W-:Y:S01]  /*2a00*/  PRMT R176, RZ, 0x7610, R176 ;  /* 0x00007610ffb07816 */ /* 0x000fe200000000b0 */
[----:B------:R0:W4:Y:S01]  /*2a10*/  @!P1 LDG.E.U16 R174, desc[UR10][R80.64] ;  /* 0x0000000a50ae9981 */ /* 0x000122000c1e1500 */
[----:B------:R-:W-:-:S02]  /*2a20*/  PRMT R200, RZ, 0x7610, R200 ;  /* 0x00007610ffc87816 */ /* 0x000fc400000000c8 */
[----:B------:R-:W-:Y:S01]  /*2a30*/  IADD3.X R83, PT, PT, R61, UR5, RZ, P0, !PT ;  /* 0x000000053d537c10 */ /* 0x000fe200087fe4ff */
[----:B------:R-:W4:Y:S01]  /*2a40*/  @!P1 LDG.E.U16 R239, desc[UR10][R190.64] ;  /* 0x0000000abeef9981 */ /* 0x000f22000c1e1500 */
[----:B------:R-:W-:Y:S02]  /*2a50*/  IADD3.X R193, PT, PT, R57, UR5, RZ, P3, !PT ;  /* 0x0000000539c17c10 */ /* 0x000fe40009ffe4ff */
[----:B------:R-:W-:Y:S01]  /*2a60*/  IADD3.X R221, PT, PT, R55, UR5, RZ, P4, !PT ;  /* 0x0000000537dd7c10 */ /* 0x000fe2000a7fe4ff */
[----:B------:R1:W4:Y:S01]  /*2a70*/  @!P1 LDG.E.U16 R237, desc[UR10][R82.64] ;  /* 0x0000000a52ed9981 */ /* 0x000322000c1e1500 */
[----:B------:R-:W-:Y:S02]  /*2a80*/  IADD3.X R195, PT, PT, R105, UR5, RZ, P2, !PT ;  /* 0x0000000569c37c10 */ /* 0x000fe400097fe4ff */
[----:B------:R-:W-:Y:S01]  /*2a90*/  IADD3 R196, P3, PT, R132, UR4, RZ ;  /* 0x0000000484c47c10 */ /* 0x000fe2000ff7e0ff */
[----:B------:R1:W4:Y:S01]  /*2aa0*/  @!P1 LDG.E.U16 R241, desc[UR10][R192.64] ;  /* 0x0000000ac0f19981 */ /* 0x000322000c1e1500 */
[----:B------:R-:W-:-:S02]  /*2ab0*/  ISETP.GE.AND P0, PT, R10, UR8, PT ;  /* 0x000000080a007c0c */ /* 0x000fc4000bf06270 */
[----:B------:R-:W-:Y:S01]  /*2ac0*/  IADD3.X R197, PT, PT, R133, UR5, RZ, P3, !PT ;  /* 0x0000000585c57c10 */ /* 0x000fe20009ffe4ff */
[----:B------:R-:W4:Y:S01]  /*2ad0*/  @!P1 LDG.E.U16 R176, desc[UR10][R220.64] ;  /* 0x0000000adcb09981 */ /* 0x000f22000c1e1500 */
[----:B0-----:R-:W-:Y:S02]  /*2ae0*/  IADD3 R80, P2, PT, R128, UR4, RZ ;  /* 0x0000000480507c10 */ /* 0x001fe4000ff5e0ff */
[----:B-1----:R-:W-:Y:S01]  /*2af0*/  IADD3 R82, P3, PT, R126, UR4, RZ ;  /* 0x000000047e527c10 */ /* 0x002fe2000ff7e0ff */
[----:B------:R0:W4:Y:S01]  /*2b00*/  @!P1 LDG.E.U16 R200, desc[UR10][R194.64] ;  /* 0x0000000ac2c89981 */ /* 0x000122000c1e1500 */
[----:B------:R-:W-:Y:S02]  /*2b10*/  IADD3 R74, P1, PT, R130, UR4, RZ ;  /* 0x00000004824a7c10 */ /* 0x000fe4000ff3e0ff */
[----:B------:R-:W-:Y:S02]  /*2b20*/  PRMT R188, RZ, 0x7610, R188 ;  /* 0x00007610ffbc7816 */ /* 0x000fe400000000bc */
[----:B------:R-:W-:-:S02]  /*2b30*/  PRMT R186, RZ, 0x7610, R186 ;  /* 0x00007610ffba7816 */ /* 0x000fc400000000ba */
[----:B------:R-:W-:Y:S02]  /*2b40*/  IADD3.X R75, PT, PT, R131, UR5, RZ, P1, !PT ;  /* 0x00000005834b7c10 */ /* 0x000fe40008ffe4ff */
[----:B------:R-:W-:Y:S02]  /*2b50*/  IADD3.X R81, PT, PT, R129, UR5, RZ, P2, !PT ;  /* 0x0000000581517c10 */ /* 0x000fe400097fe4ff */
[----:B------:R-:W-:Y:S01]  /*2b60*/  PRMT R251, RZ, 0x7610, R251 ;  /* 0x00007610fffb7816 */ /* 0x000fe200000000fb */
[----:B------:R1:W4:Y:S01]  /*2b70*/  @!P0 LDG.E.U16 R188, desc[UR10][R74.64] ;  /* 0x0000000a4abc8981 */ /* 0x000322000c1e1500 */
[----:B------:R-:W-:Y:S02]  /*2b80*/  IADD3.X R83, PT, PT, R127, UR5, RZ, P3, !PT ;  /* 0x000000057f537c10 */ /* 0x000fe40009ffe4ff */
[----:B------:R-:W-:Y:S01]  /*2b90*/  IADD3 R190, P1, PT, R124, UR4, RZ ;  /* 0x000000047cbe7c10 */ /* 0x000fe2000ff3e0ff */
[----:B------:R1:W4:Y:S01]  /*2ba0*/  @!P0 LDG.E.U16 R186, desc[UR10][R80.64] ;  /* 0x0000000a50ba8981 */ /* 0x000322000c1e1500 */
[----:B------:R-:W-:-:S02]  /*2bb0*/  IADD3 R192, P2, PT, R122, UR4, RZ ;  /* 0x000000047ac07c10 */ /* 0x000fc4000ff5e0ff */
[----:B0-----:R-:W-:Y:S01]  /*2bc0*/  IADD3 R194, P3, PT, R118, UR4, RZ ;  /* 0x0000000476c27c10 */ /* 0x001fe2000ff7e0ff */
[----:B------:R0:W4:Y:S01]  /*2bd0*/  @!P0 LDG.E.U16 R251, desc[UR10][R82.64] ;  /* 0x0000000a52fb8981 */ /* 0x000122000c1e1500 */
[----:B------:R-:W-:Y:S02]  /*2be0*/  PRMT R198, RZ, 0x7610, R198 ;  /* 0x00007610ffc67816 */ /* 0x000fe400000000c6 */
[----:B------:R-:W-:Y:S02]  /*2bf0*/  PRMT R247, RZ, 0x7610, R247 ;  /* 0x00007610fff77816 */ /* 0x000fe400000000f7 */
[----:B------:R-:W-:Y:S02]  /*2c00*/  PRMT R249, RZ, 0x7610, R249 ;  /* 0x00007610fff97816 */ /* 0x000fe400000000f9 */
[----:B------:R-:W-:Y:S01]  /*2c10*/  IADD3.X R191, PT, PT, R125, UR5, RZ, P1, !PT ;  /* 0x000000057dbf7c10 */ /* 0x000fe20008ffe4ff */
[----:B------:R0:W4:Y:S01]  /*2c20*/  @!P0 LDG.E.U16 R198, desc[UR10][R196.64] ;  /* 0x0000000ac4c68981 */ /* 0x000122000c1e1500 */
[----:B------:R-:W-:-:S02]  /*2c30*/  PRMT R184, RZ, 0x7610, R184 ;  /* 0x00007610ffb87816 */ /* 0x000fc400000000b8 */
[----:B------:R-:W-:Y:S01]  /*2c40*/  IADD3.X R193, PT, PT, R123, UR5, RZ, P2, !PT ;  /* 0x000000057bc17c10 */ /* 0x000fe200097fe4ff */
[----:B------:R-:W4:Y:S01]  /*2c50*/  @!P0 LDG.E.U16 R249, desc[UR10][R190.64] ;  /* 0x0000000abef98981 */ /* 0x000f22000c1e1500 */
[----:B------:R-:W-:Y:S02]  /*2c60*/  IADD3.X R195, PT, PT, R119, UR5, RZ, P3, !PT ;  /* 0x0000000577c37c10 */ /* 0x000fe40009ffe4ff */
[----:B-1----:R-:W-:Y:S01]  /*2c70*/  IADD3 R74, P1, PT, R110, UR4, RZ ;  /* 0x000000046e4a7c10 */ /* 0x002fe2000ff3e0ff */
[----:B------:R-:W4:Y:S01]  /*2c80*/  @!P0 LDG.E.U16 R184, desc[UR10][R192.64] ;  /* 0x0000000ac0b88981 */ /* 0x000f22000c1e1500 */
[----:B------:R-:W-:Y:S02]  /*2c90*/  IADD3 R80, P2, PT, R108, UR4, RZ ;  /* 0x000000046c507c10 */ /* 0x000fe4000ff5e0ff */
[----:B0-----:R-:W-:Y:S01]  /*2ca0*/  IADD3 R82, P3, PT, R106, UR4, RZ ;  /* 0x000000046a527c10 */ /* 0x001fe2000ff7e0ff */
[----:B------:R0:W4:Y:S01]  /*2cb0*/  @!P0 LDG.E.U16 R247, desc[UR10][R194.64] ;  /* 0x0000000ac2f78981 */ /* 0x000122000c1e1500 */
[----:B------:R-:W-:-:S02]  /*2cc0*/  PRMT R221, RZ, 0x7610, R221 ;  /* 0x00007610ffdd7816 */ /* 0x000fc400000000dd */
[----:B------:R-:W-:Y:S02]  /*2cd0*/  IADD3.X R75, PT, PT, R111, UR5, RZ, P1, !PT ;  /* 0x000000056f4b7c10 */ /* 0x000fe40008ffe4ff */
[----:B------:R-:W-:Y:S02]  /*2ce0*/  PRMT R197, RZ, 0x7610, R197 ;  /* 0x00007610ffc57816 */ /* 0x000fe400000000c5 */
[----:B------:R-:W-:Y:S01]  /*2cf0*/  IADD3.X R81, PT, PT, R109, UR5, RZ, P2, !PT ;  /* 0x000000056d517c10 */ /* 0x000fe200097fe4ff */
[----:B------:R1:W4:Y:S01]  /*2d00*/  @!P0 LDG.E.U16 R221, desc[UR10][R74.64] ;  /* 0x0000000a4add8981 */ /* 0x000322000c1e1500 */
[----:B------:R-:W-:Y:S02]  /*2d10*/  PRMT R178, RZ, 0x7610, R178 ;  /* 0x00007610ffb27816 */ /* 0x000fe400000000b2 */
[----:B------:R-:W-:Y:S01]  /*2d20*/  IADD3.X R83, PT, PT, R107, UR5, RZ, P3, !PT ;  /* 0x000000056b537c10 */ /* 0x000fe20009ffe4ff */
[----:B------:R1:W4:Y:S01]  /*2d30*/  @!P0 LDG.E.U16 R197, desc[UR10][R80.64] ;  /* 0x0000000a50c58981 */ /* 0x000322000c1e1500 */
[----:B0-----:R-:W-:-:S02]  /*2d40*/  IADD3 R194, P2, PT, R114, UR4, RZ ;  /* 0x0000000472c27c10 */ /* 0x001fc4000ff5e0ff */
[----:B------:R-:W-:Y:S01]  /*2d50*/  IADD3 R190, P3, PT, R112, UR4, RZ ;  /* 0x0000000470be7c10 */ /* 0x000fe2000ff7e0ff */
[----:B------:R0:W4:Y:S01]  /*2d60*/  @!P0 LDG.E.U16 R178, desc[UR10][R82.64] ;  /* 0x0000000a52b28981 */ /* 0x000122000c1e1500 */
[----:B------:R-:W-:Y:S02]  /*2d70*/  IADD3 R192, P1, PT, R116, UR4, RZ ;  /* 0x0000000474c07c10 */ /* 0x000fe4000ff3e0ff */
[----:B------:R-:W-:Y:S02]  /*2d80*/  IADD3.X R195, PT, PT, R115, UR5, RZ, P2, !PT ;  /* 0x0000000573c37c10 */ /* 0x000fe400097fe4ff */
[----:B------:R-:W-:Y:S02]  /*2d90*/  IADD3.X R191, PT, PT, R113, UR5, RZ, P3, !PT ;  /* 0x0000000571bf7c10 */ /* 0x000fe40009ffe4ff */
[----:B------:R-:W-:Y:S02]  /*2da0*/  PRMT R243, RZ, 0x7610, R243 ;  /* 0x00007610fff37816 */ /* 0x000fe400000000f3 */
[----:B------:R-:W-:-:S02]  /*2db0*/  IADD3.X R193, PT, PT, R117, UR5, RZ, P1, !PT ;  /* 0x0000000575c17c10 */ /* 0x000fc40008ffe4ff */
[----:B-1----:R-:W-:Y:S02]  /*2dc0*/  IADD3 R74, P2, PT, R134, UR4, RZ ;  /* 0x00000004864a7c10 */ /* 0x002fe4000ff5e0ff */
[----:B------:R-:W-:Y:S01]  /*2dd0*/  PRMT R245, RZ, 0x7610, R245 ;  /* 0x00007610fff57816 */ /* 0x000fe200000000f5 */
[----:B------:R-:W4:Y:S01]  /*2de0*/  @!P0 LDG.E.U16 R243, desc[UR10][R190.64] ;  /* 0x0000000abef38981 */ /* 0x000f22000c1e1500 */
[----:B------:R-:W-:Y:S02]  /*2df0*/  IADD3 R80, P3, PT, R120, UR4, RZ ;  /* 0x0000000478507c10 */ /* 0x000fe4000ff7e0ff */
[----:B0-----:R-:W-:Y:S02]  /*2e00*/  IADD3 R82, P1, PT, R136, UR4, RZ ;  /* 0x0000000488527c10 */ /* 0x001fe4000ff3e0ff */
[----:B------:R-:W-:Y:S01]  /*2e10*/  PRMT R180, RZ, 0x7610, R180 ;  /* 0x00007610ffb47816 */ /* 0x000fe200000000b4 */
[----:B------:R-:W4:Y:S01]  /*2e20*/  @!P0 LDG.E.U16 R245, desc[UR10][R194.64] ;  /* 0x0000000ac2f58981 */ /* 0x000f22000c1e1500 */
[----:B------:R-:W-:-:S02]  /*2e30*/  PRMT R196, RZ, 0x7610, R196 ;  /* 0x00007610ffc47816 */ /* 0x000fc400000000c4 */
[----:B------:R-:W-:Y:S02]  /*2e40*/  IADD3.X R75, PT, PT, R135, UR5, RZ, P2, !PT ;  /* 0x00000005874b7c10 */ /* 0x000fe400097fe4ff */
[----:B------:R-:W-:Y:S01]  /*2e50*/  PRMT R182, RZ, 0x7610, R182 ;  /* 0x00007610ffb67816 */ /* 0x000fe200000000b6 */
[----:B------:R-:W4:Y:S01]  /*2e60*/  @!P0 LDG.E.U16 R180, desc[UR10][R192.64] ;  /* 0x0000000ac0b48981 */ /* 0x000f22000c1e1500 */
[----:B------:R-:W-:Y:S02]  /*2e70*/  PRMT R202, RZ, 0x7610, R202 ;  /* 0x00007610ffca7816 */ /* 0x000fe400000000ca */
[----:B------:R-:W-:Y:S01]  /*2e80*/  IADD3.X R81, PT, PT, R121, UR5, RZ, P3, !PT ;  /* 0x0000000579517c10 */ /* 0x000fe20009ffe4ff */
[----:B------:R-:W4:Y:S01]  /*2e90*/  @!P0 LDG.E.U16 R196, desc[UR10][R74.64] ;  /* 0x0000000a4ac48981 */ /* 0x000f22000c1e1500 */
[----:B------:R-:W-:-:S03]  /*2ea0*/  IADD3.X R83, PT, PT, R137, UR5, RZ, P1, !PT ;  /* 0x0000000589537c10 */ /* 0x000fc60008ffe4ff */
[----:B------:R-:W4:Y:S04]  /*2eb0*/  @!P0 LDG.E.U16 R182, desc[UR10][R80.64] ;  /* 0x0000000a50b68981 */ /* 0x000f28000c1e1500 */
[----:B------:R-:W4:Y:S04]  /*2ec0*/  @!P0 LDG.E.U16 R202, desc[UR10][R82.64] ;  /* 0x0000000a52ca8981 */ /* 0x000f28000c1e1500 */
[----:B--2---:R-:W-:Y:S04]  /*2ed0*/  STS.U16 [R45+UR6], R66 ;  /* 0x000000422d007988 */ /* 0x004fe80008000406 */
[----:B---3--:R-:W-:Y:S04]  /*2ee0*/  STS.U16 [R45+UR6+0x100], R68 ;  /* 0x000100442d007988 */ /* 0x008fe80008000406 */
[----:B-----5:R-:W-:Y:S04]  /*2ef0*/  STS.U16 [R45+UR6+0x200], R64 ;  /* 0x000200402d007988 */ /* 0x020fe80008000406 */
[----:B------:R-:W-:Y:S04]  /*2f00*/  STS.U16 [R45+UR6+0x300], R72 ;  /* 0x000300482d007988 */ /* 0x000fe80008000406 */
[----:B------:R-:W-:Y:S04]  /*2f10*/  STS.U16 [R45+UR6+0x400], R152 ;  /* 0x000400982d007988 */ /* 0x000fe80008000406 */
[----:B------:R-:W-:Y:S04]  /*2f20*/  STS.U16 [R45+UR6+0x500], R148 ;  /* 0x000500942d007988 */ /* 0x000fe80008000406 */
[----:B------:R-:W-:Y:S04]  /*2f30*/  STS.U16 [R45+UR6+0x600], R160 ;  /* 0x000600a02d007988 */ /* 0x000fe80008000406 */
[----:B----4-:R-:W-:Y:S04]  /*2f40*/  STS.U16 [R45+UR6+0x800], R162 ;  /* 0x000800a22d007988 */ /* 0x010fe80008000406 */
[----:B------:R-:W-:Y:S04]  /*2f50*/  STS.U16 [R45+UR6+0x900], R164 ;  /* 0x000900a42d007988 */ /* 0x000fe80008000406 */
        /* <DEDUP_REMOVED lines=54> */
[----:B------:R-:W-:Y:S01]  /*32c0*/  STS.U16 [R11+UR6+0x1f80], R202 ;  /* 0x001f80ca0b007988 */ /* 0x000fe20008000406 */
[----:B------:R-:W-:Y:S06]  /*32d0*/  BAR.SYNC.DEFER_BLOCKING 0x0 ;  /* 0x0000000000007b1d */ /* 0x000fec0000010000 */
[----:B------:R-:W-:Y:S04]  /*32e0*/  LDSM.16.MT88.4 R80, [R8] ;  /* 0x000000000850783b */ /* 0x000fe80000004200 */
[----:B------:R-:W0:Y:S04]  /*32f0*/  LDSM.16.M88.4 R64, [R7+UR6+0x1000] ;  /* 0x001000060740783b */ /* 0x000e280008000200 */
[----:B------:R-:W1:Y:S04]  /*3300*/  LDSM.16.MT88.4 R72, [R8+0x200] ;  /* 0x000200000848783b */ /* 0x000e680000004200 */
[----:B------:R-:W-:Y:S01]  /*3310*/  LDSM.16.MT88.4 R68, [R8+0x400] ;  /* 0x000400000844783b */ /* 0x000fe20000004200 */
[----:B0-----:R-:W-:Y:S03]  /*3320*/  HMMA.16816.F32.BF16 R80, R80, R64, R76 ;  /* 0x000000405050723c */ /* 0x001fe6000004184c */
[----:B------:R-:W0:-:S15]  /*3330*/  LDSM.16.M88.4 R76, [R12+UR6+0x1000] ;  /* 0x001000060c4c783b */ /* 0x000e1e0008000200 */
[----:B------:R-:W-:Y:S02]  /*3340*/  NOP ;  /* 0x0000000000007918 */ /* 0x000fe40000000000 */
[----:B-1----:R-:W-:Y:S01]  /*3350*/  HMMA.16816.F32.BF16 R80, R72, R66, R80 ;  /* 0x000000424850723c */ /* 0x002fe20000041850 */
[----:B------:R-:W1:Y:S04]  /*3360*/  LDSM.16.MT88.4 R72, [R8+0x600] ;  /* 0x000600000848783b */ /* 0x000e680000004200 */
[----:B------:R-:W-:-:S15]  /*3370*/  LDSM.16.MT88.4 R64, [R8+0x800] ;  /* 0x000800000840783b */ /* 0x000fde0000004200 */
[----:B0-----:R-:W-:Y:S01]  /*3380*/  HMMA.16816.F32.BF16 R80, R68, R76, R80 ;  /* 0x0000004c4450723c */ /* 0x001fe20000041850 */
[----:B------:R-:W0:-:S15]  /*3390*/  LDSM.16.M88.4 R68, [R7+UR6+0x1080] ;  /* 0x001080060744783b */ /* 0x000e1e0008000200 */
[----:B------:R-:W-:-:S04]  /*33a0*/  NOP ;  /* 0x0000000000007918 */ /* 0x000fc80000000000 */
[----:B-1----:R-:W-:Y:S01]  /*33b0*/  HMMA.16816.F32.BF16 R80, R72, R78, R80 ;  /* 0x0000004e4850723c */ /* 0x002fe20000041850 */
[----:B------:R-:W1:Y:S04]  /*33c0*/  LDSM.16.MT88.4 R76, [R8+0xa00] ;  /* 0x000a0000084c783b */ /* 0x000e680000004200 */
[----:B------:R-:W-:-:S15]  /*33d0*/  LDSM.16.MT88.4 R72, [R8+0xc00] ;  /* 0x000c00000848783b */ /* 0x000fde0000004200 */
[----:B0-----:R-:W-:Y:S01]  /*33e0*/  HMMA.16816.F32.BF16 R64, R64, R68, R80 ;  /* 0x000000444040723c */ /* 0x001fe20000041850 */
[----:B------:R-:W0:-:S15]  /*33f0*/  LDSM.16.M88.4 R80, [R12+UR6+0x1080] ;  /* 0x001080060c50783b */ /* 0x000e1e0008000200 */
[----:B------:R-:W-:-:S04]  /*3400*/  NOP ;  /* 0x0000000000007918 */ /* 0x000fc80000000000 */
[----:B-1----:R-:W-:Y:S01]  /*3410*/  HMMA.16816.F32.BF16 R64, R76, R70, R64 ;  /* 0x000000464c40723c */ /* 0x002fe20000041840 */
[----:B------:R-:W1:Y:S01]  /*3420*/  LDSM.16.MT88.4 R76, [R8+0xe00] ;  /* 0x000e0000084c783b */ /* 0x000e620000004200 */
[----:B------:R-:W-:-:S05]  /*3430*/  VIADD R41, R41, 0xffffffff ;  /* 0xffffffff29297836 */ /* 0x000fca0000000000 */
[----:B------:R-:W-:-:S13]  /*3440*/  ISETP.NE.U32.AND P0, PT, R41, RZ, PT ;  /* 0x000000ff2900720c */ /* 0x000fda0003f05070 */
[----:B0-----:R-:W-:Y:S01]  /*3450*/  HMMA.16816.F32.BF16 R64, R72, R80, R64 ;  /* 0x000000504840723c */ /* 0x001fe20000041840 */
[----:B------:R-:W-:Y:S02]  /*3460*/  UIMAD.WIDE UR4, UR7, 0x2, UR4 ;  /* 0x00000002070478a5 */ /* 0x000fe4000f8e0204 */
[----:B------:R-:W-:Y:S01]  /*3470*/  UIADD3 UR8, UPT, UPT, UR8, -0x80, URZ ;  /* 0xffffff8008087890 */ /* 0x000fe2000fffe0ff */
[----:B------:R-:W-:-:S15]  /*3480*/  IMAD.WIDE R138, R49, 0x2, R138 ;  /* 0x00000002318a7825 */ /* 0x000fde00078e028a */
[----:B------:R-:W-:Y:S01]  /*3490*/  NOP ;  /* 0x0000000000007918 */ /* 0x000fe20000000000 */
[----:B-1----:R-:W-:Y:S01]  /*34a0*/  HMMA.16816.F32.BF16 R76, R76, R82, R64 ;  /* 0x000000524c4c723c */ /* 0x002fe20000041840 */
[----:B------:R-:W-:-:S04]  /*34b0*/  NOP ;  /* 0x0000000000007918 */ /* 0x000fc80000000000 */
[----:B------:R-:W-:-:S15]  /*34c0*/  @P0 BRA `(.L_x_1) ;  /* 0xffffffe800680947 */ /* 0x000fde000383ffff */
[----:B------:R-:W-:Y:S02]  /*34d0*/  F2FP.BF16.F32.PACK_AB R78, R79, R78 ;  /* 0x0000004e4f4e723e */ /* 0x000fe400000010ff */
[----:B------:R-:W-:-:S07]  /*34e0*/  F2FP.BF16.F32.PACK_AB R76, R77, R76 ;  /* 0x0000004c4d4c723e */ /* 0x000fce00000010ff */
.L_x_0:
[----:B------:R-:W-:Y:S01]  /*34f0*/  BAR.SYNC.DEFER_BLOCKING 0x0 ;  /* 0x0000000000007b1d */ /* 0x000fe20000010000 */
[--C-:B------:R-:W-:Y:S02]  /*3500*/  SHF.R.S32.HI R8, RZ, 0x3, R0.reuse ;  /* 0x00000003ff087819 */ /* 0x100fe40000011400 */
[----:B------:R-:W-:Y:S02]  /*3510*/  LOP3.LUT R4, R4, 0x3c, RZ, 0xc0, !PT ;  /* 0x0000003c04047812 */ /* 0x000fe400078ec0ff */
[----:B------:R-:W-:Y:S01]  /*3520*/  SGXT R8, R8, 0x1 ;  /* 0x000000010808781a */ /* 0x000fe20000000200 */
[----:B------:R-:W0:Y:S01]  /*3530*/  LDCU.128 UR12, c[0x0][0x390] ;  /* 0x00007200ff0c77ac */ /* 0x000e220008000c00 */
[----:B------:R-:W-:Y:S02]  /*3540*/  LOP3.LUT R7, R0, 0x20, RZ, 0xc0, !PT ;  /* 0x0000002000077812 */ /* 0x000fe400078ec0ff */
[----:B------:R-:W-:Y:S01]  /*3550*/  LOP3.LUT R4, R4, 0x40, R5, 0xf8, !PT ;  /* 0x0000004004047812 */ /* 0x000fe200078ef805 */
[----:B------:R-:W-:Y:S01]  /*3560*/  IMAD.SHL.U32 R5, R0, 0x8, RZ ;  /* 0x0000000800057824 */ /* 0x000fe200078e00ff */
[----:B------:R-:W-:Y:S01]  /*3570*/  LOP3.LUT R8, R8, 0xc0, RZ, 0xc0, !PT ;  /* 0x000000c008087812 */ /* 0x000fe200078ec0ff */
[----:B------:R-:W1:Y:S01]  /*3580*/  LDCU UR4, c[0x0][0x3b4] ;  /* 0x00007680ff0477ac */ /* 0x000e620008000800 */
[C---:B------:R-:W-:Y:S01]  /*3590*/  LEA.HI R4, R7.reuse, R4, RZ, 0x1c ;  /* 0x0000000407047211 */ /* 0x040fe200078fe0ff */
[----:B------:R-:W-:Y:S01]  /*35a0*/  IMAD.SHL.U32 R7, R7, 0x2, RZ ;  /* 0x0000000207077824 */ /* 0x000fe200078e00ff */
[----:B------:R-:W-:Y:S01]  /*35b0*/  LOP3.LUT R8, R8, 0x38, R5, 0xf8, !PT ;  /* 0x0000003808087812 */ /* 0x000fe200078ef805 */
[----:B------:R-:W2:Y:S01]  /*35c0*/  LDCU UR5, c[0x0][0x3b8] ;  /* 0x00007700ff0577ac */ /* 0x000ea20008000800 */
[----:B------:R-:W-:-:S02]  /*35d0*/  SHF.R.S32.HI R5, RZ, 0x4, R0 ;  /* 0x00000004ff057819 */ /* 0x000fc40000011400 */
[----:B------:R-:W-:Y:S02]  /*35e0*/  PRMT R12, R76, 0x7632, R12 ;  /* 0x000076324c0c7816 */ /* 0x000fe4000000000c */
[----:B------:R-:W-:Y:S02]  /*35f0*/  LOP3.LUT R10, R8, R7, RZ, 0x3c, !PT ;  /* 0x00000007080a7212 */ /* 0x000fe400078e3cff */
[C---:B------:R-:W-:Y:S01]  /*3600*/  LOP3.LUT R0, R4.reuse, 0x4, RZ, 0x3c, !PT ;  /* 0x0000000404007812 */ /* 0x040fe200078e3cff */
[----:B------:R-:W-:Y:S01]  /*3610*/  STS.U16 [R4+UR6], R76 ;  /* 0x0000004c04007988 */ /* 0x000fe20008000406 */
[----:B------:R-:W-:Y:S02]  /*3620*/  LOP3.LUT R7, R4, 0x40, RZ, 0x3c, !PT ;  /* 0x0000004004077812 */ /* 0x000fe400078e3cff */
[----:B------:R-:W-:Y:S01]  /*3630*/  PRMT R14, R78, 0x7632, R14 ;  /* 0x000076324e0e7816 */ /* 0x000fe2000000000e */
[----:B------:R3:W-:Y:S01]  /*3640*/  STS.U16 [R0+UR6+0x100], R12 ;  /* 0x0001000c00007988 */ /* 0x0007e20008000406 */
[----:B------:R-:W-:-:S02]  /*3650*/  LOP3.LUT R8, R4, 0x44, RZ, 0x3c, !PT ;  /* 0x0000004404087812 */ /* 0x000fc400078e3cff */
[----:B------:R-:W-:Y:S01]  /*3660*/  SGXT R5, R5, 0x1 ;  /* 0x000000010505781a */ /* 0x000fe20000000200 */
[----:B------:R-:W-:Y:S01]  /*3670*/  STS.U16 [R7+UR6+0x80], R78 ;  /* 0x0000804e07007988 */ /* 0x000fe20008000406 */
[C---:B0-----:R-:W-:Y:S01]  /*3680*/  ISETP.GE.AND P0, PT, R2.reuse, UR14, PT ;  /* 0x0000000e02007c0c */ /* 0x041fe2000bf06270 */
[----:B-1----:R-:W-:Y:S01]  /*3690*/  IMAD R2, R2, UR4, RZ ;  /* 0x0000000402027c24 */ /* 0x002fe2000f8e02ff */
[----:B------:R-:W-:Y:S01]  /*36a0*/  LOP3.LUT R10, R10, 0x104, R5, 0xf8, !PT ;  /* 0x000001040a0a7812 */ /* 0x000fe200078ef805 */
[----:B------:R0:W-:Y:S01]  /*36b0*/  STS.U16 [R8+UR6+0x180], R14 ;  /* 0x0001800e08007988 */ /* 0x0001e20008000406 */
[----:B------:R-:W-:Y:S02]  /*36c0*/  LOP3.LUT R5, R6, R3, RZ, 0xfc, !PT ;  /* 0x0000000306057212 */ /* 0x000fe400078efcff */
[----:B------:R-:W-:Y:S01]  /*36d0*/  LOP3.LUT R9, R10, 0x4, RZ, 0x3c, !PT ;  /* 0x000000040a097812 */ /* 0x000fe200078e3cff */
[----:B------:R-:W-:Y:S01]  /*36e0*/  BAR.SYNC.DEFER_BLOCKING 0x0 ;  /* 0x0000000000007b1d */ /* 0x000fe20000010000 */
[----:B---3--:R-:W-:-:S02]  /*36f0*/  LOP3.LUT R0, R6, 0xc, R3, 0xfe, !PT ;  /* 0x0000000c06007812 */ /* 0x008fc400078efe03 */
[C-C-:B------:R-:W-:Y:S02]  /*3700*/  LOP3.LUT R4, R6.reuse, 0x8, R3.reuse, 0xfe, !PT ;  /* 0x0000000806047812 */ /* 0x140fe400078efe03 */
[----:B------:R-:W-:Y:S02]  /*3710*/  LOP3.LUT R3, R6, 0x4, R3, 0xfe, !PT ;  /* 0x0000000406037812 */ /* 0x000fe400078efe03 */
[C---:B0-----:R-:W-:Y:S02]  /*3720*/  LEA R8, P1, R2.reuse, UR12, 0x1 ;  /* 0x0000000c02087c11 */ /* 0x041fe4000f8208ff */
[C---:B------:R-:W-:Y:S01]  /*3730*/  ISETP.LT.AND P3, PT, R5.reuse, UR15, !P0 ;  /* 0x0000000f05007c0c */ /* 0x040fe2000c761270 */
[----:B--2---:R-:W-:Y:S01]  /*3740*/  IMAD R5, R5, UR5, RZ ;  /* 0x0000000505057c24 */ /* 0x004fe2000f8e02ff */
[C---:B------:R-:W-:Y:S01]  /*3750*/  ISETP.LT.AND P2, PT, R3.reuse, UR15, !P0 ;  /* 0x0000000f03007c0c */ /* 0x040fe2000c741270 */
[----:B------:R-:W-:Y:S01]  /*3760*/  IMAD R7, R3, UR5, RZ ;  /* 0x0000000503077c24 */ /* 0x000fe2000f8e02ff */
[----:B------:R-:W-:-:S02]  /*3770*/  LEA.HI.X.SX32 R12, R2, UR13, 0x1, P1 ;  /* 0x0000000d020c7c11 */ /* 0x000fc400088f0eff */
[----:B------:R-:W-:Y:S02]  /*3780*/  ISETP.LT.AND P1, PT, R4, UR15, !P0 ;  /* 0x0000000f04007c0c */ /* 0x000fe4000c721270 */
[----:B------:R-:W-:Y:S02]  /*3790*/  ISETP.LT.AND P0, PT, R0, UR15, !P0 ;  /* 0x0000000f00007c0c */ /* 0x000fe4000c701270 */
[----:B------:R-:W-:-:S04]  /*37a0*/  LEA R2, P4, R5, R8, 0x1 ;  /* 0x0000000805027211 */ /* 0x000fc800078808ff */
[----:B------:R-:W-:Y:S01]  /*37b0*/  LEA.HI.X.SX32 R3, R5, R12, 0x1, P4 ;  /* 0x0000000c05037211 */ /* 0x000fe200020f0eff */
[----:B------:R0:W1:Y:S04]  /*37c0*/  LDS R11, [R10+UR6] ;  /* 0x000000060a0b7984 */ /* 0x0000680008000800 */
[----:B------:R2:W3:Y:S01]  /*37d0*/  LDS R13, [R9+UR6] ;  /* 0x00000006090d7984 */ /* 0x0004e20008000800 */
[----:B0-----:R-:W-:Y:S02]  /*37e0*/  IMAD R10, R0, UR5, RZ ;  /* 0x00000005000a7c24 */ /* 0x001fe4000f8e02ff */
[----:B--2---:R-:W-:Y:S01]  /*37f0*/  IMAD R9, R4, UR5, RZ ;  /* 0x0000000504097c24 */ /* 0x004fe2000f8e02ff */
[----:B------:R-:W-:-:S04]  /*3800*/  LEA R4, P6, R7, R8, 0x1 ;  /* 0x0000000807047211 */ /* 0x000fc800078c08ff */
[----:B------:R-:W-:Y:S02]  /*3810*/  LEA R6, P5, R9, R8, 0x1 ;  /* 0x0000000809067211 */ /* 0x000fe400078a08ff */
[-C--:B------:R-:W-:Y:S02]  /*3820*/  LEA.HI.X.SX32 R5, R7, R12.reuse, 0x1, P6 ;  /* 0x0000000c07057211 */ /* 0x080fe400030f0eff */
[----:B------:R-:W-:Y:S02]  /*3830*/  LEA.HI.X.SX32 R7, R9, R12, 0x1, P5 ;  /* 0x0000000c09077211 */ /* 0x000fe400028f0eff */
[----:B------:R-:W-:-:S04]  /*3840*/  LEA R8, P4, R10, R8, 0x1 ;  /* 0x000000080a087211 */ /* 0x000fc800078808ff */
[----:B------:R-:W-:Y:S02]  /*3850*/  LEA.HI.X.SX32 R9, R10, R12, 0x1, P4 ;  /* 0x0000000c0a097211 */ /* 0x000fe400020f0eff */
[----:B-1----:R-:W-:Y:S01]  /*3860*/  PRMT R0, R11, 0x7632, R0 ;  /* 0x000076320b007816 */ /* 0x002fe20000000000 */
[----:B------:R0:W-:Y:S04]  /*3870*/  @P3 STG.E.U16 desc[UR10][R2.64], R11 ;  /* 0x0000000b02003986 */ /* 0x0001e8000c10150a */
[----:B---3--:R0:W-:Y:S04]  /*3880*/  @P2 STG.E.U16 desc[UR10][R4.64], R13 ;  /* 0x0000000d04002986 */ /* 0x0081e8000c10150a */
[----:B------:R0:W-:Y:S01]  /*3890*/  @P1 STG.E.U16 desc[UR10][R6.64], R0 ;  /* 0x0000000006001986 */ /* 0x0001e2000c10150a */
[----:B------:R-:W-:Y:S05]  /*38a0*/  @!P0 EXIT ;  /* 0x000000000000894d */ /* 0x000fea0003800000 */
[----:B0-----:R-:W-:-:S05]  /*38b0*/  PRMT R4, R13, 0x7632, R4 ;  /* 0x000076320d047816 */ /* 0x001fca0000000004 */
[----:B------:R-:W-:Y:S01]  /*38c0*/  STG.E.U16 desc[UR10][R8.64], R4 ;  /* 0x0000000408007986 */ /* 0x000fe2000c10150a */
[----:B------:R-:W-:Y:S05]  /*38d0*/  EXIT ;  /* 0x000000000000794d */ /* 0x000fea0003800000 */
.L_x_2:
[----:B------:R-:W-:-:S00]  /*38e0*/  BRA `(.L_x_2) ;  /* 0xfffffffc00fc7947 */ /* 0x000fc0000383ffff */
[----:B------:R-:W-:-:S00]  /*38f0*/  NOP ;  /* 0x0000000000007918 */ /* 0x000fc00000000000 */
        /* <DEDUP_REMOVED lines=8> */
.L_x_3:


//--------------------- .nv.shared.matmul_kernel  --------------------------
	.section	.nv.shared.matmul_kernel,"aw",@nobits
	.sectionflags	@""
	.align	16
	.zero		1024


//--------------------- .nv.shared.reserved.0     --------------------------
	.section	.nv.shared.reserved.0,"aw",@nobits
	.weak		__nv_reservedSMEM_offset_0_alias
	.size		__nv_reservedSMEM_offset_0_alias, 0, 64
	.other		__nv_reservedSMEM_offset_0_alias,@"STO_CUDA_RESERVED_SHARED STV_DEFAULT"
__nv_reservedSMEM_offset_0_alias:
	.zero		0
	.zero		64


//--------------------- .nv.constant0.matmul_kernel --------------------------
	.section	.nv.constant0.matmul_kernel,"a",@progbits
	.sectionflags	@""
	.align	4
.nv.constant0.matmul_kernel:
	.zero		976


//--------------------- SYMBOLS --------------------------

	.type		.nv.reservedSmem.offset0,@object
	.size		.nv.reservedSmem.offset0,0x4
	.type		.nv.reservedSmem.cap,@object
	.size		.nv.reservedSmem.cap,0x4
